// auto-generated by cutlass_sweep.gemm — config: {"arch": "sm_90", "cluster_m": 1, "cluster_n": 1, "dtype": "fp16", "dtype_b": "fp16", "layout": "nt", "stages": 0, "tile_k": 64, "tile_m": 64, "tile_n": 256}
#include "cutlass/cutlass.h"
#include "cutlass/gemm/collective/collective_builder.hpp"
#include "cutlass/gemm/device/gemm_universal_adapter.h"
#include "cutlass/gemm/kernel/gemm_universal.hpp"
#include "cutlass/epilogue/collective/collective_builder.hpp"

using ElemA = cutlass::half_t;
using ElemB = cutlass::half_t;
using ElemCD = cutlass::half_t;
using Acc  = float;
using TileShape    = cute::Shape<cute::_64, cute::_256, cute::_64>;
using ClusterShape = cute::Shape<cute::_1, cute::_1, cute::_1>;

using CollectiveEpilogue = typename cutlass::epilogue::collective::CollectiveBuilder<
    cutlass::arch::Sm90, cutlass::arch::OpClassTensorOp,
    TileShape, ClusterShape,
    cutlass::epilogue::collective::EpilogueTileAuto,
    Acc, Acc,
    ElemCD, cutlass::layout::RowMajor, 128 / cutlass::sizeof_bits<ElemCD>::value,
    ElemCD, cutlass::layout::RowMajor, 128 / cutlass::sizeof_bits<ElemCD>::value,
    cutlass::epilogue::collective::EpilogueScheduleAuto
  >::CollectiveOp;

using CollectiveMainloop = typename cutlass::gemm::collective::CollectiveBuilder<
    cutlass::arch::Sm90, cutlass::arch::OpClassTensorOp,
    ElemA, cutlass::layout::RowMajor, 128 / cutlass::sizeof_bits<ElemA>::value,
    ElemB, cutlass::layout::ColumnMajor, 128 / cutlass::sizeof_bits<ElemB>::value,
    Acc,
    TileShape, ClusterShape,
    cutlass::gemm::collective::StageCountAutoCarveout<static_cast<int>(sizeof(typename CollectiveEpilogue::SharedStorage))>,
    cutlass::gemm::collective::KernelScheduleAuto
  >::CollectiveOp;

using GemmKernel = cutlass::gemm::kernel::GemmUniversal<
    cute::Shape<int,int,int,int>,
    CollectiveMainloop,
    CollectiveEpilogue
>;
using Gemm = cutlass::gemm::device::GemmUniversalAdapter<GemmKernel>;

// Force the device kernel symbol into the cubin without needing a host main.
auto* _anchor = &cutlass::device_kernel<GemmKernel>;


// ===== COMPILED SASS (sm_90a) =====

	.target	sm_90a

	.elftype	@"ET_EXEC"


//--------------------- .note.nv.tkinfo           --------------------------
	.section	.note.nv.tkinfo,"",@"SHT_NOTE"
	.sectionflags	@"SHF_NOTE_NV_TKINFO"
	.tkinfo
        /*0018*/ 	.word	0x00000002
        /*0030*/ 	.string	""
        /*0030*/ 	.string	"ptxas"
        /*0030*/ 	.string	"Cuda compilation tools, release 13.0, V13.0.88"
        /*0030*/ 	.string	"Build cuda_13.0.r13.0/compiler.36424714_0"
        /*0030*/ 	.string	"-arch sm_90a -m 64 "



//--------------------- .note.nv.cuinfo           --------------------------
	.section	.note.nv.cuinfo,"",@"SHT_NOTE"
	.sectionflags	@"SHF_NOTE_NV_CUINFO"
        /*0018*/ 	.short	0x0002
        /*001a*/ 	.short	0x005a
        /*001c*/ 	.short	0x0082
	.zero		2


//--------------------- .nv.info                  --------------------------
	.section	.nv.info,"",@"SHT_CUDA_INFO"
	.align	4


	//----- nvinfo : EIATTR_REGCOUNT
	.align		4
        /*0000*/ 	.byte	0x04, 0x2f
        /*0002*/ 	.short	(.L_15 - .L_14)
	.align		4
.L_14:
        /*0004*/ 	.word	index@(_ZN7cutlass13device_kernelINS_4gemm6kernel13GemmUniversalIN4cute5tupleIJiiiiEEENS1_10collective13CollectiveMmaINS1_34MainloopSm90TmaGmmaWarpSpecializedILi5ENS5_IJNS4_1CILi1EEESB_SB_EEENS1_32KernelTmaWarpSpecializedPingpongEEENS5_IJNSA_ILi64EEENSA_ILi256EEESF_EEENS_6half_tENS5_IJlSB_lEEESI_SJ_NS4_8TiledMMAINS4_8MMA_AtomIJNS4_4SM904GMMA26MMA_64x256x16_F32F16F16_SSILNSN_5MajorE0ELSP_0ELNSN_7ScaleInE1ELSQ_1EEEEEENS4_6LayoutISC_NS5_IJNSA_ILi0EEESU_SU_EEEEENS5_IJNS4_10UnderscoreESX_SX_EEEEENS4_13SM90_TMA_LOADENS4_14ComposedLayoutINS4_7SwizzleILi3ELi4ELi3EEENS4_18smem_ptr_flag_bitsILi16EEENST_INS5_IJNSA_ILi8EEESF_EEENS5_IJSF_SB_EEEEEEEvNS4_8identityES10_S1A_vS1B_EENS_8epilogue10collective6detail29Sm90TmaWarpSpecializedAdapterINS1E_15DefaultEpilogueISI_SJ_SJ_NS1D_6thread17LinearCombinationISI_Li1EffLNS1I_9ScaleType4KindE0ELNS_15FloatRoundStyleE2ESI_EENS1_15EpilogueDefaultEEEEEvvEEEEvNT_6ParamsE)
        /*0008*/ 	.word	0x000000a8


	//----- nvinfo : EIATTR_FRAME_SIZE
	.align		4
.L_15:
        /*000c*/ 	.byte	0x04, 0x11
        /*000e*/ 	.short	(.L_17 - .L_16)
	.align		4
.L_16:
        /*0010*/ 	.word	index@(_ZN7cutlass13device_kernelINS_4gemm6kernel13GemmUniversalIN4cute5tupleIJiiiiEEENS1_10collective13CollectiveMmaINS1_34MainloopSm90TmaGmmaWarpSpecializedILi5ENS5_IJNS4_1CILi1EEESB_SB_EEENS1_32KernelTmaWarpSpecializedPingpongEEENS5_IJNSA_ILi64EEENSA_ILi256EEESF_EEENS_6half_tENS5_IJlSB_lEEESI_SJ_NS4_8TiledMMAINS4_8MMA_AtomIJNS4_4SM904GMMA26MMA_64x256x16_F32F16F16_SSILNSN_5MajorE0ELSP_0ELNSN_7ScaleInE1ELSQ_1EEEEEENS4_6LayoutISC_NS5_IJNSA_ILi0EEESU_SU_EEEEENS5_IJNS4_10UnderscoreESX_SX_EEEEENS4_13SM90_TMA_LOADENS4_14ComposedLayoutINS4_7SwizzleILi3ELi4ELi3EEENS4_18smem_ptr_flag_bitsILi16EEENST_INS5_IJNSA_ILi8EEESF_EEENS5_IJSF_SB_EEEEEEEvNS4_8identityES10_S1A_vS1B_EENS_8epilogue10collective6detail29Sm90TmaWarpSpecializedAdapterINS1E_15DefaultEpilogueISI_SJ_SJ_NS1D_6thread17LinearCombinationISI_Li1EffLNS1I_9ScaleType4KindE0ELNS_15FloatRoundStyleE2ESI_EENS1_15EpilogueDefaultEEEEEvvEEEEvNT_6ParamsE)
        /*0014*/ 	.word	0x00000008


	//----- nvinfo : EIATTR_MIN_STACK_SIZE
	.align		4
.L_17:
        /*0018*/ 	.byte	0x04, 0x12
        /*001a*/ 	.short	(.L_19 - .L_18)
	.align		4
.L_18:
        /*001c*/ 	.word	index@(_ZN7cutlass13device_kernelINS_4gemm6kernel13GemmUniversalIN4cute5tupleIJiiiiEEENS1_10collective13CollectiveMmaINS1_34MainloopSm90TmaGmmaWarpSpecializedILi5ENS5_IJNS4_1CILi1EEESB_SB_EEENS1_32KernelTmaWarpSpecializedPingpongEEENS5_IJNSA_ILi64EEENSA_ILi256EEESF_EEENS_6half_tENS5_IJlSB_lEEESI_SJ_NS4_8TiledMMAINS4_8MMA_AtomIJNS4_4SM904GMMA26MMA_64x256x16_F32F16F16_SSILNSN_5MajorE0ELSP_0ELNSN_7ScaleInE1ELSQ_1EEEEEENS4_6LayoutISC_NS5_IJNSA_ILi0EEESU_SU_EEEEENS5_IJNS4_10UnderscoreESX_SX_EEEEENS4_13SM90_TMA_LOADENS4_14ComposedLayoutINS4_7SwizzleILi3ELi4ELi3EEENS4_18smem_ptr_flag_bitsILi16EEENST_INS5_IJNSA_ILi8EEESF_EEENS5_IJSF_SB_EEEEEEEvNS4_8identityES10_S1A_vS1B_EENS_8epilogue10collective6detail29Sm90TmaWarpSpecializedAdapterINS1E_15DefaultEpilogueISI_SJ_SJ_NS1D_6thread17LinearCombinationISI_Li1EffLNS1I_9ScaleType4KindE0ELNS_15FloatRoundStyleE2ESI_EENS1_15EpilogueDefaultEEEEEvvEEEEvNT_6ParamsE)
        /*0020*/ 	.word	0x00000008
.L_19:


//--------------------- .nv.compat                --------------------------
	.section	.nv.compat,"",@"SHT_CUDA_COMPAT_INFO"
	.align	4
        /*0000*/ 	.byte	0x02, 0x09, 0x01, 0x00, 0x02, 0x02, 0x04, 0x00, 0x02, 0x05, 0x05, 0x00, 0x03, 0x07, 0x01, 0x01
        /*0010*/ 	.byte	0x02, 0x03, 0x01, 0x00, 0x02, 0x06, 0x01, 0x00, 0x04, 0x0b, 0x08, 0x00, 0x00, 0x00, 0x00, 0x00
        /*0020*/ 	.byte	0x00, 0x00, 0x00, 0x00


//--------------------- .nv.info._ZN7cutlass13device_kernelINS_4gemm6kernel13GemmUniversalIN4cute5tupleIJiiiiEEENS1_10collective13CollectiveMmaINS1_34MainloopSm90TmaGmmaWarpSpecializedILi5ENS5_IJNS4_1CILi1EEESB_SB_EEENS1_32KernelTmaWarpSpecializedPingpongEEENS5_IJNSA_ILi64EEENSA_ILi256EEESF_EEENS_6half_tENS5_IJlSB_lEEESI_SJ_NS4_8TiledMMAINS4_8MMA_AtomIJNS4_4SM904GMMA26MMA_64x256x16_F32F16F16_SSILNSN_5MajorE0ELSP_0ELNSN_7ScaleInE1ELSQ_1EEEEEENS4_6LayoutISC_NS5_IJNSA_ILi0EEESU_SU_EEEEENS5_IJNS4_10UnderscoreESX_SX_EEEEENS4_13SM90_TMA_LOADENS4_14ComposedLayoutINS4_7SwizzleILi3ELi4ELi3EEENS4_18smem_ptr_flag_bitsILi16EEENST_INS5_IJNSA_ILi8EEESF_EEENS5_IJSF_SB_EEEEEEEvNS4_8identityES10_S1A_vS1B_EENS_8epilogue10collective6detail29Sm90TmaWarpSpecializedAdapterINS1E_15DefaultEpilogueISI_SJ_SJ_NS1D_6thread17LinearCombinationISI_Li1EffLNS1I_9ScaleType4KindE0ELNS_15FloatRoundStyleE2ESI_EENS1_15EpilogueDefaultEEEEEvvEEEEvNT_6ParamsE --------------------------
	.section	.nv.info._ZN7cutlass13device_kernelINS_4gemm6kernel13GemmUniversalIN4cute5tupleIJiiiiEEENS1_10collective13CollectiveMmaINS1_34MainloopSm90TmaGmmaWarpSpecializedILi5ENS5_IJNS4_1CILi1EEESB_SB_EEENS1_32KernelTmaWarpSpecializedPingpongEEENS5_IJNSA_ILi64EEENSA_ILi256EEESF_EEENS_6half_tENS5_IJlSB_lEEESI_SJ_NS4_8TiledMMAINS4_8MMA_AtomIJNS4_4SM904GMMA26MMA_64x256x16_F32F16F16_SSILNSN_5MajorE0ELSP_0ELNSN_7ScaleInE1ELSQ_1EEEEEENS4_6LayoutISC_NS5_IJNSA_ILi0EEESU_SU_EEEEENS5_IJNS4_10UnderscoreESX_SX_EEEEENS4_13SM90_TMA_LOADENS4_14ComposedLayoutINS4_7SwizzleILi3ELi4ELi3EEENS4_18smem_ptr_flag_bitsILi16EEENST_INS5_IJNSA_ILi8EEESF_EEENS5_IJSF_SB_EEEEEEEvNS4_8identityES10_S1A_vS1B_EENS_8epilogue10collective6detail29Sm90TmaWarpSpecializedAdapterINS1E_15DefaultEpilogueISI_SJ_SJ_NS1D_6thread17LinearCombinationISI_Li1EffLNS1I_9ScaleType4KindE0ELNS_15FloatRoundStyleE2ESI_EENS1_15EpilogueDefaultEEEEEvvEEEEvNT_6ParamsE,"",@"SHT_CUDA_INFO"
	.sectionflags	@""
	.align	4


	//----- nvinfo : EIATTR_CUDA_API_VERSION
	.align		4
        /*0000*/ 	.byte	0x04, 0x37
        /*0002*/ 	.short	(.L_21 - .L_20)
.L_20:
        /*0004*/ 	.word	0x00000082


	//----- nvinfo : EIATTR_KPARAM_INFO
	.align		4
.L_21:
        /*0008*/ 	.byte	0x04, 0x17
        /*000a*/ 	.short	(.L_23 - .L_22)
.L_22:
        /*000c*/ 	.word	0x00000000
        /*0010*/ 	.short	0x0000
        /*0012*/ 	.short	0x0070
        /*0014*/ 	.byte	0x00, 0xf0, 0x01, 0x10


	//----- nvinfo : EIATTR_SPARSE_MMA_MASK
	.align		4
.L_23:
        /*0018*/ 	.byte	0x03, 0x50
        /*001a*/ 	.short	0x0000


	//----- nvinfo : EIATTR_MAXREG_COUNT
	.align		4
        /*001c*/ 	.byte	0x03, 0x1b
        /*001e*/ 	.short	0x00a8


	//----- nvinfo : EIATTR_NUM_BARRIERS
	.align		4
        /*0020*/ 	.byte	0x02, 0x4c
        /*0022*/ 	.byte	0x01
	.zero		1


	//----- nvinfo : EIATTR_EXTERNS
	.align		4
        /*0024*/ 	.byte	0x04, 0x0f
        /*0026*/ 	.short	(.L_25 - .L_24)


	//   ....[0]....
	.align		4
.L_24:
        /*0028*/ 	.word	index@(__assertfail)


	//----- nvinfo : EIATTR_ANNOTATIONS
	.align		4
.L_25:
        /*002c*/ 	.byte	0x04, 0x55
        /*002e*/ 	.short	(.L_27 - .L_26)


	//   ....[0]....
.L_26:
        /*0030*/ 	.word	0x00000001
        /*0034*/ 	.byte	0xf0, 0x0a, 0x00, 0x00, 0x01, 0x00, 0x00, 0x00, 0xe0, 0x9c, 0x00, 0x00, 0x01, 0x00, 0x00, 0x00
        /*0044*/ 	.byte	0xf0, 0xa8, 0x00, 0x00


	//----- nvinfo : EIATTR_MERCURY_ISA_VERSION
	.align		4
.L_27:
        /*0048*/ 	.byte	0x03, 0x5f
        /*004a*/ 	.short	0x0101


	//----- nvinfo : EIATTR_INT_WARP_WIDE_INSTR_OFFSETS
	.align		4
        /*004c*/ 	.byte	0x04, 0x31
        /*004e*/ 	.short	(.L_29 - .L_28)


	//   ....[0]....
.L_28:
        /*0050*/ 	.word	0x00000400


	//   ....[1]....
        /*0054*/ 	.word	0x00000420


	//   ....[2]....
        /*0058*/ 	.word	0x000004a0


	//   ....[3]....
        /*005c*/ 	.word	0x000004b0


	//   ....[4]....
        /*0060*/ 	.word	0x000004c0


	//   ....[5]....
        /*0064*/ 	.word	0x000004e0


	//   ....[6]....
        /*0068*/ 	.word	0x00000570


	//   ....[7]....
        /*006c*/ 	.word	0x00000590


	//----- nvinfo : EIATTR_COOP_GROUP_MASK_REGIDS
	.align		4
.L_29:
        /*0070*/ 	.byte	0x04, 0x29
        /*0072*/ 	.short	(.L_31 - .L_30)


	//   ....[0]....
.L_30:
        /*0074*/ 	.word	0xffffffff


	//   ....[1]....
        /*0078*/ 	.word	0xffffffff


	//   ....[2]....
        /*007c*/ 	.word	0xffffffff


	//   ....[3]....
        /*0080*/ 	.word	0xffffffff


	//   ....[4]....
        /*0084*/ 	.word	0xffffffff


	//   ....[5]....
        /*0088*/ 	.word	0xffffffff


	//----- nvinfo : EIATTR_COOP_GROUP_INSTR_OFFSETS
	.align		4
.L_31:
        /*008c*/ 	.byte	0x04, 0x28
        /*008e*/ 	.short	(.L_33 - .L_32)


	//   ....[0]....
.L_32:
        /*0090*/ 	.word	0x00000070


	//   ....[1]....
        /*0094*/ 	.word	0x00000080


	//   ....[2]....
        /*0098*/ 	.word	0x00000140


	//   ....[3]....
        /*009c*/ 	.word	0x000002f0


	//   ....[4]....
        /*00a0*/ 	.word	0x00000330


	//   ....[5]....
        /*00a4*/ 	.word	0x00000380


	//----- nvinfo : EIATTR_REG_RECONFIG
	.align		4
.L_33:
        /*00a8*/ 	.byte	0x01, 0x54
	.zero		2


	//----- nvinfo : EIATTR_SYSCALL_OFFSETS
	.align		4
        /*00ac*/ 	.byte	0x04, 0x46
        /*00ae*/ 	.short	(.L_35 - .L_34)


	//   ....[0]....
.L_34:
        /*00b0*/ 	.word	0x000015a0


	//----- nvinfo : EIATTR_MBARRIER_INSTR_OFFSETS
	.align		4
.L_35:
        /*00b4*/ 	.byte	0x04, 0x39
        /*00b6*/ 	.short	(.L_37 - .L_36)


	//   ....[0]....
.L_36:
        /*00b8*/ 	.word	0x00000240
        /*00bc*/ 	.word	0x000000ff
        /*00c0*/ 	.word	0x00000000
        /*00c4*/ 	.short	0x0100
        /*00c6*/ 	.byte	0x08
	.zero		1


	//   ....[1]....
        /*00c8*/ 	.word	0x00000250
        /*00cc*/ 	.word	0x000000ff
        /*00d0*/ 	.word	0x00000028
        /*00d4*/ 	.short	0x0100
        /*00d6*/ 	.byte	0x08
	.zero		1


	//   ....[2]....
        /*00d8*/ 	.word	0x00000260
        /*00dc*/ 	.word	0x000000ff
        /*00e0*/ 	.word	0x00000008
        /*00e4*/ 	.short	0x0100
        /*00e6*/ 	.byte	0x08
	.zero		1


	//   ....[3]....
        /*00e8*/ 	.word	0x00000270
        /*00ec*/ 	.word	0x000000ff
        /*00f0*/ 	.word	0x00000030
        /*00f4*/ 	.short	0x0100
        /*00f6*/ 	.byte	0x08
	.zero		1


	//   ....[4]....
        /*00f8*/ 	.word	0x00000280
        /*00fc*/ 	.word	0x000000ff
        /*0100*/ 	.word	0x00000010
        /*0104*/ 	.short	0x0100
        /*0106*/ 	.byte	0x08
	.zero		1


	//   ....[5]....
        /*0108*/ 	.word	0x00000290
        /*010c*/ 	.word	0x000000ff
        /*0110*/ 	.word	0x00000038
        /*0114*/ 	.short	0x0100
        /*0116*/ 	.byte	0x08
	.zero		1


	//   ....[6]....
        /*0118*/ 	.word	0x000002a0
        /*011c*/ 	.word	0x000000ff
        /*0120*/ 	.word	0x00000018
        /*0124*/ 	.short	0x0100
        /*0126*/ 	.byte	0x08
	.zero		1


	//   ....[7]....
        /*0128*/ 	.word	0x000002b0
        /*012c*/ 	.word	0x000000ff
        /*0130*/ 	.word	0x00000040
        /*0134*/ 	.short	0x0100
        /*0136*/ 	.byte	0x08
	.zero		1


	//   ....[8]....
        /*0138*/ 	.word	0x000002c0
        /*013c*/ 	.word	0x000000ff
        /*0140*/ 	.word	0x00000020
        /*0144*/ 	.short	0x0100
        /*0146*/ 	.byte	0x08
	.zero		1


	//   ....[9]....
        /*0148*/ 	.word	0x000002d0
        /*014c*/ 	.word	0x000000ff
        /*0150*/ 	.word	0x00000048
        /*0154*/ 	.short	0x0100
        /*0156*/ 	.byte	0x08
	.zero		1


	//   ....[10]....
        /*0158*/ 	.word	0x000005d0
        /*015c*/ 	.word	0x000000ff
        /*0160*/ 	.word	0x00000080
        /*0164*/ 	.short	0x0100
        /*0166*/ 	.byte	0x08
	.zero		1


	//   ....[11]....
        /*0168*/ 	.word	0x00000640
        /*016c*/ 	.word	0x000000ff
        /*0170*/ 	.word	0x00000088
        /*0174*/ 	.short	0x0100
        /*0176*/ 	.byte	0x08
	.zero		1


	//   ....[12]....
        /*0178*/ 	.word	0x00000660
        /*017c*/ 	.word	0x000000ff
        /*0180*/ 	.word	0x00000060
        /*0184*/ 	.short	0x0100
        /*0186*/ 	.byte	0x09
	.zero		1


	//   ....[13]....
        /*0188*/ 	.word	0x00000670
        /*018c*/ 	.word	0x000000ff
        /*0190*/ 	.word	0x00000068
        /*0194*/ 	.short	0x0100
        /*0196*/ 	.byte	0x09
	.zero		1


	//   ....[14]....
        /*0198*/ 	.word	0x00000680
        /*019c*/ 	.word	0x000000ff
        /*01a0*/ 	.word	0x00000070
        /*01a4*/ 	.short	0x0100
        /*01a6*/ 	.byte	0x09
	.zero		1


	//   ....[15]....
        /*01a8*/ 	.word	0x00000690
        /*01ac*/ 	.word	0x000000ff
        /*01b0*/ 	.word	0x00000078
        /*01b4*/ 	.short	0x0100
        /*01b6*/ 	.byte	0x09
	.zero		1


	//   ....[16]....
        /*01b8*/ 	.word	0x00001480
        /*01bc*/ 	.word	0x0000009d
        /*01c0*/ 	.word	0x00000000
        /*01c4*/ 	.short	0x010a
        /*01c6*/ 	.byte	0x2a
	.zero		1


	//   ....[17]....
        /*01c8*/ 	.word	0x00001620
        /*01cc*/ 	.word	0x00000003
        /*01d0*/ 	.word	0x00000000
        /*01d4*/ 	.short	0x010a
        /*01d6*/ 	.byte	0x3f
	.zero		1


	//   ....[18]....
        /*01d8*/ 	.word	0x00001680
        /*01dc*/ 	.word	0x00000003
        /*01e0*/ 	.word	0x00000000
        /*01e4*/ 	.short	0x010a
        /*01e6*/ 	.byte	0x3f
	.zero		1


	//   ....[19]....
        /*01e8*/ 	.word	0x00001a10
        /*01ec*/ 	.word	0x000000ff
        /*01f0*/ 	.word	0x00000000
        /*01f4*/ 	.short	0x010a
        /*01f6*/ 	.byte	0x04
	.zero		1


	//   ....[20]....
        /*01f8*/ 	.word	0x00001a50
        /*01fc*/ 	.word	0x000000ff
        /*0200*/ 	.word	0x00000000
        /*0204*/ 	.short	0x010a
        /*0206*/ 	.byte	0x04
	.zero		1


	//   ....[21]....
        /*0208*/ 	.word	0x00001ce0
        /*020c*/ 	.word	0x000000ff
        /*0210*/ 	.word	0x00000000
        /*0214*/ 	.short	0x0101
        /*0216*/ 	.byte	0x04
	.zero		1


	//   ....[22]....
        /*0218*/ 	.word	0x00001dd0
        /*021c*/ 	.word	0x0000009e
        /*0220*/ 	.word	0x00000000
        /*0224*/ 	.short	0x0101
        /*0226*/ 	.byte	0x2d
	.zero		1


	//   ....[23]....
        /*0228*/ 	.word	0x00001ea0
        /*022c*/ 	.word	0x000000ff
        /*0230*/ 	.word	0x00000000
        /*0234*/ 	.short	0x0101
        /*0236*/ 	.byte	0x06
	.zero		1


	//   ....[24]....
        /*0238*/ 	.word	0x00001f50
        /*023c*/ 	.word	0x0000009d
        /*0240*/ 	.word	0x00000010
        /*0244*/ 	.short	0x010a
        /*0246*/ 	.byte	0x2a
	.zero		1


	//   ....[25]....
        /*0248*/ 	.word	0x00009d00
        /*024c*/ 	.word	0x000000a0
        /*0250*/ 	.word	0x00000000
        /*0254*/ 	.short	0x0101
        /*0256*/ 	.byte	0x2d
	.zero		1


	//   ....[26]....
        /*0258*/ 	.word	0x0000a660
        /*025c*/ 	.word	0x0000000a
        /*0260*/ 	.word	0x00000028
        /*0264*/ 	.short	0x010a
        /*0266*/ 	.byte	0x3f
	.zero		1


	//   ....[27]....
        /*0268*/ 	.word	0x0000aa00
        /*026c*/ 	.word	0x00000005
        /*0270*/ 	.word	0x00000088
        /*0274*/ 	.short	0x0101
        /*0276*/ 	.byte	0x3f
	.zero		1


	//   ....[28]....
        /*0278*/ 	.word	0x0000b180
        /*027c*/ 	.word	0x00000009
        /*0280*/ 	.word	0x00000000
        /*0284*/ 	.short	0x010a
        /*0286*/ 	.byte	0x3f
	.zero		1


	//   ....[29]....
        /*0288*/ 	.word	0x0000b200
        /*028c*/ 	.word	0x00000008
        /*0290*/ 	.word	0x00000000
        /*0294*/ 	.short	0x010a
        /*0296*/ 	.byte	0x3f
	.zero		1


	//   ....[30]....
        /*0298*/ 	.word	0x0000b290
        /*029c*/ 	.word	0x00000009
        /*02a0*/ 	.word	0x00000000
        /*02a4*/ 	.short	0x010a
        /*02a6*/ 	.byte	0x3f
	.zero		1


	//   ....[31]....
        /*02a8*/ 	.word	0x0000b320
        /*02ac*/ 	.word	0x00000006
        /*02b0*/ 	.word	0x00000000
        /*02b4*/ 	.short	0x010a
        /*02b6*/ 	.byte	0x3f
	.zero		1


	//   ....[32]....
        /*02b8*/ 	.word	0x0000b3b0
        /*02bc*/ 	.word	0x00000003
        /*02c0*/ 	.word	0x00000000
        /*02c4*/ 	.short	0x010a
        /*02c6*/ 	.byte	0x3f
	.zero		1


	//   ....[33]....
        /*02c8*/ 	.word	0x0000b410
        /*02cc*/ 	.word	0x0000009f
        /*02d0*/ 	.word	0x00000000
        /*02d4*/ 	.short	0x010a
        /*02d6*/ 	.byte	0x3f
	.zero		1


	//   ....[34]....
        /*02d8*/ 	.word	0x0000b460
        /*02dc*/ 	.word	0x00000003
        /*02e0*/ 	.word	0x00000000
        /*02e4*/ 	.short	0x010a
        /*02e6*/ 	.byte	0x3f
	.zero		1


	//   ....[35]....
        /*02e8*/ 	.word	0x0000b4c0
        /*02ec*/ 	.word	0x00000004
        /*02f0*/ 	.word	0x00000000
        /*02f4*/ 	.short	0x010a
        /*02f6*/ 	.byte	0x3f
	.zero		1


	//   ....[36]....
        /*02f8*/ 	.word	0x0000b510
        /*02fc*/ 	.word	0x0000009f
        /*0300*/ 	.word	0x00000010
        /*0304*/ 	.short	0x010a
        /*0306*/ 	.byte	0x3f
	.zero		1


	//   ....[37]....
        /*0308*/ 	.word	0x0000b5e0
        /*030c*/ 	.word	0x0000000a
        /*0310*/ 	.word	0x00000028
        /*0314*/ 	.short	0x010a
        /*0316*/ 	.byte	0x3f
	.zero		1


	//   ....[38]....
        /*0318*/ 	.word	0x0000b6b0
        /*031c*/ 	.word	0x00000009
        /*0320*/ 	.word	0x00000000
        /*0324*/ 	.short	0x010a
        /*0326*/ 	.byte	0x3f
	.zero		1


	//   ....[39]....
        /*0328*/ 	.word	0x0000b700
        /*032c*/ 	.word	0x00000008
        /*0330*/ 	.word	0x00000000
        /*0334*/ 	.short	0x010a
        /*0336*/ 	.byte	0x3f
	.zero		1


	//   ....[40]....
        /*0338*/ 	.word	0x0000b750
        /*033c*/ 	.word	0x00000009
        /*0340*/ 	.word	0x00000000
        /*0344*/ 	.short	0x010a
        /*0346*/ 	.byte	0x3f
	.zero		1


	//   ....[41]....
        /*0348*/ 	.word	0x0000b7a0
        /*034c*/ 	.word	0x00000006
        /*0350*/ 	.word	0x00000000
        /*0354*/ 	.short	0x010a
        /*0356*/ 	.byte	0x3f
	.zero		1


	//----- nvinfo : EIATTR_NUM_MBARRIERS
	.align		4
.L_37:
        /*0358*/ 	.byte	0x03, 0x38
        /*035a*/ 	.short	0x0010


	//----- nvinfo : EIATTR_EXIT_INSTR_OFFSETS
	.align		4
        /*035c*/ 	.byte	0x04, 0x1c
        /*035e*/ 	.short	(.L_39 - .L_38)


	//   ....[0]....
.L_38:
        /*0360*/ 	.word	0x000011a0


	//   ....[1]....
        /*0364*/ 	.word	0x00001200


	//   ....[2]....
        /*0368*/ 	.word	0x0000a390


	//   ....[3]....
        /*036c*/ 	.word	0x0000a3c0


	//   ....[4]....
        /*0370*/ 	.word	0x0000b400


	//----- nvinfo : EIATTR_MAX_THREADS
	.align		4
.L_39:
        /*0374*/ 	.byte	0x04, 0x05
        /*0376*/ 	.short	(.L_41 - .L_40)
.L_40:
        /*0378*/ 	.word	0x00000180
        /*037c*/ 	.word	0x00000001
        /*0380*/ 	.word	0x00000001


	//----- nvinfo : EIATTR_CRS_STACK_SIZE
	.align		4
.L_41:
        /*0384*/ 	.byte	0x04, 0x1e
        /*0386*/ 	.short	(.L_43 - .L_42)
.L_42:
        /*0388*/ 	.word	0x00000000


	//----- nvinfo : EIATTR_CBANK_PARAM_SIZE
	.align		4
.L_43:
        /*038c*/ 	.byte	0x03, 0x19
        /*038e*/ 	.short	0x0470


	//----- nvinfo : EIATTR_PARAM_CBANK
	.align		4
        /*0390*/ 	.byte	0x04, 0x0a
        /*0392*/ 	.short	(.L_45 - .L_44)
	.align		4
.L_44:
        /*0394*/ 	.word	index@(.nv.constant0._ZN7cutlass13device_kernelINS_4gemm6kernel13GemmUniversalIN4cute5tupleIJiiiiEEENS1_10collective13CollectiveMmaINS1_34MainloopSm90TmaGmmaWarpSpecializedILi5ENS5_IJNS4_1CILi1EEESB_SB_EEENS1_32KernelTmaWarpSpecializedPingpongEEENS5_IJNSA_ILi64EEENSA_ILi256EEESF_EEENS_6half_tENS5_IJlSB_lEEESI_SJ_NS4_8TiledMMAINS4_8MMA_AtomIJNS4_4SM904GMMA26MMA_64x256x16_F32F16F16_SSILNSN_5MajorE0ELSP_0ELNSN_7ScaleInE1ELSQ_1EEEEEENS4_6LayoutISC_NS5_IJNSA_ILi0EEESU_SU_EEEEENS5_IJNS4_10UnderscoreESX_SX_EEEEENS4_13SM90_TMA_LOADENS4_14ComposedLayoutINS4_7SwizzleILi3ELi4ELi3EEENS4_18smem_ptr_flag_bitsILi16EEENST_INS5_IJNSA_ILi8EEESF_EEENS5_IJSF_SB_EEEEEEEvNS4_8identityES10_S1A_vS1B_EENS_8epilogue10collective6detail29Sm90TmaWarpSpecializedAdapterINS1E_15DefaultEpilogueISI_SJ_SJ_NS1D_6thread17LinearCombinationISI_Li1EffLNS1I_9ScaleType4KindE0ELNS_15FloatRoundStyleE2ESI_EENS1_15EpilogueDefaultEEEEEvvEEEEvNT_6ParamsE)
        /*0398*/ 	.short	0x0210
        /*039a*/ 	.short	0x0470


	//----- nvinfo : EIATTR_SW_WAR
	.align		4
.L_45:
        /*039c*/ 	.byte	0x04, 0x36
        /*039e*/ 	.short	(.L_47 - .L_46)
.L_46:
        /*03a0*/ 	.word	0x00000008
.L_47:


//--------------------- .nv.callgraph             --------------------------
	.section	.nv.callgraph,"",@"SHT_CUDA_CALLGRAPH"
	.align	4
	.sectionentsize	8
	.align		4
        /*0000*/ 	.word	0x00000000
	.align		4
        /*0004*/ 	.word	0xffffffff
	.align		4
        /*0008*/ 	.word	index@(_ZN7cutlass13device_kernelINS_4gemm6kernel13GemmUniversalIN4cute5tupleIJiiiiEEENS1_10collective13CollectiveMmaINS1_34MainloopSm90TmaGmmaWarpSpecializedILi5ENS5_IJNS4_1CILi1EEESB_SB_EEENS1_32KernelTmaWarpSpecializedPingpongEEENS5_IJNSA_ILi64EEENSA_ILi256EEESF_EEENS_6half_tENS5_IJlSB_lEEESI_SJ_NS4_8TiledMMAINS4_8MMA_AtomIJNS4_4SM904GMMA26MMA_64x256x16_F32F16F16_SSILNSN_5MajorE0ELSP_0ELNSN_7ScaleInE1ELSQ_1EEEEEENS4_6LayoutISC_NS5_IJNSA_ILi0EEESU_SU_EEEEENS5_IJNS4_10UnderscoreESX_SX_EEEEENS4_13SM90_TMA_LOADENS4_14ComposedLayoutINS4_7SwizzleILi3ELi4ELi3EEENS4_18smem_ptr_flag_bitsILi16EEENST_INS5_IJNSA_ILi8EEESF_EEENS5_IJSF_SB_EEEEEEEvNS4_8identityES10_S1A_vS1B_EENS_8epilogue10collective6detail29Sm90TmaWarpSpecializedAdapterINS1E_15DefaultEpilogueISI_SJ_SJ_NS1D_6thread17LinearCombinationISI_Li1EffLNS1I_9ScaleType4KindE0ELNS_15FloatRoundStyleE2ESI_EENS1_15EpilogueDefaultEEEEEvvEEEEvNT_6ParamsE)
	.align		4
        /*000c*/ 	.word	index@(__assertfail)
	.align		4
        /*0010*/ 	.word	0x00000000
	.align		4
        /*0014*/ 	.word	0xfffffffe
	.align		4
        /*0018*/ 	.word	0x00000000
	.align		4
        /*001c*/ 	.word	0xfffffffd
	.align		4
        /*0020*/ 	.word	0x00000000
	.align		4
        /*0024*/ 	.word	0xfffffffc


//--------------------- .nv.constant4             --------------------------
	.section	.nv.constant4,"a",@progbits
	.align	8
	.align		8
.nv.constant4:
        /*0000*/ 	.dword	__assertfail
	.align		8
        /*0008*/ 	.dword	__unnamed_1
	.align		8
        /*0010*/ 	.dword	_ZN40_INTERNAL_acf7f24c_4_k_cu_a80c5fec_182944cuda3std3__45__cpo5beginE
	.align		8
        /*0018*/ 	.dword	_ZN40_INTERNAL_acf7f24c_4_k_cu_a80c5fec_182944cuda3std3__45__cpo3endE
	.align		8
        /*0020*/ 	.dword	_ZN40_INTERNAL_acf7f24c_4_k_cu_a80c5fec_182944cuda3std3__45__cpo6cbeginE
	.align		8
        /*0028*/ 	.dword	_ZN40_INTERNAL_acf7f24c_4_k_cu_a80c5fec_182944cuda3std3__45__cpo4cendE
	.align		8
        /*0030*/ 	.dword	_ZN40_INTERNAL_acf7f24c_4_k_cu_a80c5fec_182944cuda3std3__442_GLOBAL__N__acf7f24c_4_k_cu_a80c5fec_182946ignoreE
	.align		8
        /*0038*/ 	.dword	_ZN40_INTERNAL_acf7f24c_4_k_cu_a80c5fec_182944cuda3std3__419piecewise_constructE
	.align		8
        /*0040*/ 	.dword	_ZN40_INTERNAL_acf7f24c_4_k_cu_a80c5fec_182944cuda3std3__48in_placeE
	.align		8
        /*0048*/ 	.dword	_ZN40_INTERNAL_acf7f24c_4_k_cu_a80c5fec_182944cuda3std6ranges3__45__cpo4swapE
	.align		8
        /*0050*/ 	.dword	_ZN40_INTERNAL_acf7f24c_4_k_cu_a80c5fec_182944cuda3std6ranges3__45__cpo9iter_moveE
	.align		8
        /*0058*/ 	.dword	_ZN40_INTERNAL_acf7f24c_4_k_cu_a80c5fec_182944cute7productE
	.align		8
        /*0060*/ 	.dword	_ZN40_INTERNAL_acf7f24c_4_k_cu_a80c5fec_182944cute1_E
	.align		8
        /*0068*/ 	.dword	$str$22
	.align		8
        /*0070*/ 	.dword	$str$23


//--------------------- .text._ZN7cutlass13device_kernelINS_4gemm6kernel13GemmUniversalIN4cute5tupleIJiiiiEEENS1_10collective13CollectiveMmaINS1_34MainloopSm90TmaGmmaWarpSpecializedILi5ENS5_IJNS4_1CILi1EEESB_SB_EEENS1_32KernelTmaWarpSpecializedPingpongEEENS5_IJNSA_ILi64EEENSA_ILi256EEESF_EEENS_6half_tENS5_IJlSB_lEEESI_SJ_NS4_8TiledMMAINS4_8MMA_AtomIJNS4_4SM904GMMA26MMA_64x256x16_F32F16F16_SSILNSN_5MajorE0ELSP_0ELNSN_7ScaleInE1ELSQ_1EEEEEENS4_6LayoutISC_NS5_IJNSA_ILi0EEESU_SU_EEEEENS5_IJNS4_10UnderscoreESX_SX_EEEEENS4_13SM90_TMA_LOADENS4_14ComposedLayoutINS4_7SwizzleILi3ELi4ELi3EEENS4_18smem_ptr_flag_bitsILi16EEENST_INS5_IJNSA_ILi8EEESF_EEENS5_IJSF_SB_EEEEEEEvNS4_8identityES10_S1A_vS1B_EENS_8epilogue10collective6detail29Sm90TmaWarpSpecializedAdapterINS1E_15DefaultEpilogueISI_SJ_SJ_NS1D_6thread17LinearCombinationISI_Li1EffLNS1I_9ScaleType4KindE0ELNS_15FloatRoundStyleE2ESI_EENS1_15EpilogueDefaultEEEEEvvEEEEvNT_6ParamsE --------------------------
	.section	.text._ZN7cutlass13device_kernelINS_4gemm6kernel13GemmUniversalIN4cute5tupleIJiiiiEEENS1_10collective13CollectiveMmaINS1_34MainloopSm90TmaGmmaWarpSpecializedILi5ENS5_IJNS4_1CILi1EEESB_SB_EEENS1_32KernelTmaWarpSpecializedPingpongEEENS5_IJNSA_ILi64EEENSA_ILi256EEESF_EEENS_6half_tENS5_IJlSB_lEEESI_SJ_NS4_8TiledMMAINS4_8MMA_AtomIJNS4_4SM904GMMA26MMA_64x256x16_F32F16F16_SSILNSN_5MajorE0ELSP_0ELNSN_7ScaleInE1ELSQ_1EEEEEENS4_6LayoutISC_NS5_IJNSA_ILi0EEESU_SU_EEEEENS5_IJNS4_10UnderscoreESX_SX_EEEEENS4_13SM90_TMA_LOADENS4_14ComposedLayoutINS4_7SwizzleILi3ELi4ELi3EEENS4_18smem_ptr_flag_bitsILi16EEENST_INS5_IJNSA_ILi8EEESF_EEENS5_IJSF_SB_EEEEEEEvNS4_8identityES10_S1A_vS1B_EENS_8epilogue10collective6detail29Sm90TmaWarpSpecializedAdapterINS1E_15DefaultEpilogueISI_SJ_SJ_NS1D_6thread17LinearCombinationISI_Li1EffLNS1I_9ScaleType4KindE0ELNS_15FloatRoundStyleE2ESI_EENS1_15EpilogueDefaultEEEEEvvEEEEvNT_6ParamsE,"ax",@progbits
	.align	128
.text._ZN7cutlass13device_kernelINS_4gemm6kernel13GemmUniversalIN4cute5tupleIJiiiiEEENS1_10collective13CollectiveMmaINS1_34MainloopSm90TmaGmmaWarpSpecializedILi5ENS5_IJNS4_1CILi1EEESB_SB_EEENS1_32KernelTmaWarpSpecializedPingpongEEENS5_IJNSA_ILi64EEENSA_ILi256EEESF_EEENS_6half_tENS5_IJlSB_lEEESI_SJ_NS4_8TiledMMAINS4_8MMA_AtomIJNS4_4SM904GMMA26MMA_64x256x16_F32F16F16_SSILNSN_5MajorE0ELSP_0ELNSN_7ScaleInE1ELSQ_1EEEEEENS4_6LayoutISC_NS5_IJNSA_ILi0EEESU_SU_EEEEENS5_IJNS4_10UnderscoreESX_SX_EEEEENS4_13SM90_TMA_LOADENS4_14ComposedLayoutINS4_7SwizzleILi3ELi4ELi3EEENS4_18smem_ptr_flag_bitsILi16EEENST_INS5_IJNSA_ILi8EEESF_EEENS5_IJSF_SB_EEEEEEEvNS4_8identityES10_S1A_vS1B_EENS_8epilogue10collective6detail29Sm90TmaWarpSpecializedAdapterINS1E_15DefaultEpilogueISI_SJ_SJ_NS1D_6thread17LinearCombinationISI_Li1EffLNS1I_9ScaleType4KindE0ELNS_15FloatRoundStyleE2ESI_EENS1_15EpilogueDefaultEEEEEvvEEEEvNT_6ParamsE:
        .type           _ZN7cutlass13device_kernelINS_4gemm6kernel13GemmUniversalIN4cute5tupleIJiiiiEEENS1_10collective13CollectiveMmaINS1_34MainloopSm90TmaGmmaWarpSpecializedILi5ENS5_IJNS4_1CILi1EEESB_SB_EEENS1_32KernelTmaWarpSpecializedPingpongEEENS5_IJNSA_ILi64EEENSA_ILi256EEESF_EEENS_6half_tENS5_IJlSB_lEEESI_SJ_NS4_8TiledMMAINS4_8MMA_AtomIJNS4_4SM904GMMA26MMA_64x256x16_F32F16F16_SSILNSN_5MajorE0ELSP_0ELNSN_7ScaleInE1ELSQ_1EEEEEENS4_6LayoutISC_NS5_IJNSA_ILi0EEESU_SU_EEEEENS5_IJNS4_10UnderscoreESX_SX_EEEEENS4_13SM90_TMA_LOADENS4_14ComposedLayoutINS4_7SwizzleILi3ELi4ELi3EEENS4_18smem_ptr_flag_bitsILi16EEENST_INS5_IJNSA_ILi8EEESF_EEENS5_IJSF_SB_EEEEEEEvNS4_8identityES10_S1A_vS1B_EENS_8epilogue10collective6detail29Sm90TmaWarpSpecializedAdapterINS1E_15DefaultEpilogueISI_SJ_SJ_NS1D_6thread17LinearCombinationISI_Li1EffLNS1I_9ScaleType4KindE0ELNS_15FloatRoundStyleE2ESI_EENS1_15EpilogueDefaultEEEEEvvEEEEvNT_6ParamsE,@function
        .size           _ZN7cutlass13device_kernelINS_4gemm6kernel13GemmUniversalIN4cute5tupleIJiiiiEEENS1_10collective13CollectiveMmaINS1_34MainloopSm90TmaGmmaWarpSpecializedILi5ENS5_IJNS4_1CILi1EEESB_SB_EEENS1_32KernelTmaWarpSpecializedPingpongEEENS5_IJNSA_ILi64EEENSA_ILi256EEESF_EEENS_6half_tENS5_IJlSB_lEEESI_SJ_NS4_8TiledMMAINS4_8MMA_AtomIJNS4_4SM904GMMA26MMA_64x256x16_F32F16F16_SSILNSN_5MajorE0ELSP_0ELNSN_7ScaleInE1ELSQ_1EEEEEENS4_6LayoutISC_NS5_IJNSA_ILi0EEESU_SU_EEEEENS5_IJNS4_10UnderscoreESX_SX_EEEEENS4_13SM90_TMA_LOADENS4_14ComposedLayoutINS4_7SwizzleILi3ELi4ELi3EEENS4_18smem_ptr_flag_bitsILi16EEENST_INS5_IJNSA_ILi8EEESF_EEENS5_IJSF_SB_EEEEEEEvNS4_8identityES10_S1A_vS1B_EENS_8epilogue10collective6detail29Sm90TmaWarpSpecializedAdapterINS1E_15DefaultEpilogueISI_SJ_SJ_NS1D_6thread17LinearCombinationISI_Li1EffLNS1I_9ScaleType4KindE0ELNS_15FloatRoundStyleE2ESI_EENS1_15EpilogueDefaultEEEEEvvEEEEvNT_6ParamsE,(.L_x_327 - _ZN7cutlass13device_kernelINS_4gemm6kernel13GemmUniversalIN4cute5tupleIJiiiiEEENS1_10collective13CollectiveMmaINS1_34MainloopSm90TmaGmmaWarpSpecializedILi5ENS5_IJNS4_1CILi1EEESB_SB_EEENS1_32KernelTmaWarpSpecializedPingpongEEENS5_IJNSA_ILi64EEENSA_ILi256EEESF_EEENS_6half_tENS5_IJlSB_lEEESI_SJ_NS4_8TiledMMAINS4_8MMA_AtomIJNS4_4SM904GMMA26MMA_64x256x16_F32F16F16_SSILNSN_5MajorE0ELSP_0ELNSN_7ScaleInE1ELSQ_1EEEEEENS4_6LayoutISC_NS5_IJNSA_ILi0EEESU_SU_EEEEENS5_IJNS4_10UnderscoreESX_SX_EEEEENS4_13SM90_TMA_LOADENS4_14ComposedLayoutINS4_7SwizzleILi3ELi4ELi3EEENS4_18smem_ptr_flag_bitsILi16EEENST_INS5_IJNSA_ILi8EEESF_EEENS5_IJSF_SB_EEEEEEEvNS4_8identityES10_S1A_vS1B_EENS_8epilogue10collective6detail29Sm90TmaWarpSpecializedAdapterINS1E_15DefaultEpilogueISI_SJ_SJ_NS1D_6thread17LinearCombinationISI_Li1EffLNS1I_9ScaleType4KindE0ELNS_15FloatRoundStyleE2ESI_EENS1_15EpilogueDefaultEEEEEvvEEEEvNT_6ParamsE)
        .other          _ZN7cutlass13device_kernelINS_4gemm6kernel13GemmUniversalIN4cute5tupleIJiiiiEEENS1_10collective13CollectiveMmaINS1_34MainloopSm90TmaGmmaWarpSpecializedILi5ENS5_IJNS4_1CILi1EEESB_SB_EEENS1_32KernelTmaWarpSpecializedPingpongEEENS5_IJNSA_ILi64EEENSA_ILi256EEESF_EEENS_6half_tENS5_IJlSB_lEEESI_SJ_NS4_8TiledMMAINS4_8MMA_AtomIJNS4_4SM904GMMA26MMA_64x256x16_F32F16F16_SSILNSN_5MajorE0ELSP_0ELNSN_7ScaleInE1ELSQ_1EEEEEENS4_6LayoutISC_NS5_IJNSA_ILi0EEESU_SU_EEEEENS5_IJNS4_10UnderscoreESX_SX_EEEEENS4_13SM90_TMA_LOADENS4_14ComposedLayoutINS4_7SwizzleILi3ELi4ELi3EEENS4_18smem_ptr_flag_bitsILi16EEENST_INS5_IJNSA_ILi8EEESF_EEENS5_IJSF_SB_EEEEEEEvNS4_8identityES10_S1A_vS1B_EENS_8epilogue10collective6detail29Sm90TmaWarpSpecializedAdapterINS1E_15DefaultEpilogueISI_SJ_SJ_NS1D_6thread17LinearCombinationISI_Li1EffLNS1I_9ScaleType4KindE0ELNS_15FloatRoundStyleE2ESI_EENS1_15EpilogueDefaultEEEEEvvEEEEvNT_6ParamsE,@"STO_CUDA_ENTRY STV_DEFAULT"
_ZN7cutlass13device_kernelINS_4gemm6kernel13GemmUniversalIN4cute5tupleIJiiiiEEENS1_10collective13CollectiveMmaINS1_34MainloopSm90TmaGmmaWarpSpecializedILi5ENS5_IJNS4_1CILi1EEESB_SB_EEENS1_32KernelTmaWarpSpecializedPingpongEEENS5_IJNSA_ILi64EEENSA_ILi256EEESF_EEENS_6half_tENS5_IJlSB_lEEESI_SJ_NS4_8TiledMMAINS4_8MMA_AtomIJNS4_4SM904GMMA26MMA_64x256x16_F32F16F16_SSILNSN_5MajorE0ELSP_0ELNSN_7ScaleInE1ELSQ_1EEEEEENS4_6LayoutISC_NS5_IJNSA_ILi0EEESU_SU_EEEEENS5_IJNS4_10UnderscoreESX_SX_EEEEENS4_13SM90_TMA_LOADENS4_14ComposedLayoutINS4_7SwizzleILi3ELi4ELi3EEENS4_18smem_ptr_flag_bitsILi16EEENST_INS5_IJNSA_ILi8EEESF_EEENS5_IJSF_SB_EEEEEEEvNS4_8identityES10_S1A_vS1B_EENS_8epilogue10collective6detail29Sm90TmaWarpSpecializedAdapterINS1E_15DefaultEpilogueISI_SJ_SJ_NS1D_6thread17LinearCombinationISI_Li1EffLNS1I_9ScaleType4KindE0ELNS_15FloatRoundStyleE2ESI_EENS1_15EpilogueDefaultEEEEEvvEEEEvNT_6ParamsE:
[----:B------:R-:W0:Y:S02]  /*0000*/  LDC R1, c[0x0][0x28] ;  /* 0x00000a00ff017b82 */ /* 0x000e240000000800 */
[----:B0-----:R-:W-:Y:S01]  /*0010*/  VIADD R1, R1, 0xfffffff8 ;  /* 0xfffffff801017836 */ /* 0x001fe20000000000 */
[----:B------:R-:W0:Y:S01]  /*0020*/  S2R R4, SR_TID.X ;  /* 0x0000000000047919 */ /* 0x000e220000002100 */
[----:B------:R-:W-:Y:S01]  /*0030*/  ELECT P0, URZ, PT ;  /* 0x00000000003f782f */ /* 0x000fe20003800000 */
[----:B------:R-:W-:Y:S01]  /*0040*/  BSSY B0, `(.L_x_0) ;  /* 0x000000f000007945 */ /* 0x000fe20003800000 */
[--C-:B0-----:R-:W-:Y:S02]  /*0050*/  SHF.R.U32.HI R0, RZ, 0x5, R4.reuse ;  /* 0x00000005ff007819 */ /* 0x101fe40000011604 */
[----:B------:R-:W-:-:S03]  /*0060*/  SHF.R.U32.HI R5, RZ, 0x7, R4 ;  /* 0x00000007ff057819 */ /* 0x000fc60000011604 */
[----:B------:R-:W0:Y:S04]  /*0070*/  SHFL.IDX PT, R2, R0, RZ, 0x1f ;  /* 0x00001fff00027589 */ /* 0x000e2800000e0000 */
[----:B------:R1:W2:Y:S01]  /*0080*/  SHFL.IDX PT, R8, R5, RZ, 0x1f ;  /* 0x00001fff05087589 */ /* 0x0002a200000e0000 */
[----:B0-----:R-:W-:-:S13]  /*0090*/  ISETP.NE.OR P0, PT, R2, RZ, !P0 ;  /* 0x000000ff0200720c */ /* 0x001fda0004705670 */
[----:B-12---:R-:W-:Y:S05]  /*00a0*/  @P0 BRA `(.L_x_1) ;  /* 0x0000000000200947 */ /* 0x006fea0003800000 */
[----:B------:R-:W-:Y:S02]  /*00b0*/  ULDC.64 UR4, c[0x0][0x198] ;  /* 0x0000660000047ab9 */ /* 0x000fe40000000a00 */
[----:B------:R-:W-:Y:S02]  /*00c0*/  UIADD3 UR6, UP0, UR4, 0xf0, URZ ;  /* 0x000000f004067890 */ /* 0x000fe4000ff1e03f */
[----:B------:R-:W-:Y:S02]  /*00d0*/  UIADD3 UR4, UP1, UR4, 0x1f0, URZ ;  /* 0x000001f004047890 */ /* 0x000fe4000ff3e03f */
[----:B------:R-:W-:Y:S02]  /*00e0*/  UIADD3.X UR7, URZ, UR5, URZ, UP0, !UPT ;  /* 0x000000053f077290 */ /* 0x000fe400087fe43f */
[----:B------:R-:W-:-:S07]  /*00f0*/  UIADD3.X UR5, URZ, UR5, URZ, UP1, !UPT ;  /* 0x000000053f057290 */ /* 0x000fce0008ffe43f */
[----:B------:R0:W-:Y:S02]  /*0100*/  UTMACCTL.PF [UR6] ;  /* 0x00000000060079b9 */ /* 0x0001e40008040000 */
[----:B------:R0:W-:Y:S02]  /*0110*/  UTMACCTL.PF [UR4] ;  /* 0x00000000040079b9 */ /* 0x0001e40008040000 */
[----:B0-----:R-:W-:Y:S01]  /*0120*/  NOP ;  /* 0x0000000000007918 */ /* 0x001fe20000000000 */
.L_x_1:
[----:B------:R-:W-:Y:S05]  /*0130*/  BSYNC B0 ;  /* 0x0000000000007941 */ /* 0x000fea0003800000 */
.L_x_0:
[----:B------:R-:W0:Y:S02]  /*0140*/  SHFL.IDX PT, R3, R0, RZ, 0x1f ;  /* 0x00001fff00037589 */ /* 0x000e2400000e0000 */
[----:B0-----:R-:W-:-:S13]  /*0150*/  ISETP.NE.AND P0, PT, R3, RZ, PT ;  /* 0x000000ff0300720c */ /* 0x001fda0003f05270 */
[----:B------:R-:W-:Y:S05]  /*0160*/  @P0 BRA `(.L_x_2) ;  /* 0x0000000000600947 */ /* 0x000fea0003800000 */
[----:B------:R-:W0:Y:S01]  /*0170*/  S2UR UR8, SR_CgaCtaId ;  /* 0x00000000000879c3 */ /* 0x000e220000008800 */
[----:B------:R-:W-:Y:S01]  /*0180*/  UMOV UR4, 0x400 ;  /* 0x0000040000047882 */ /* 0x000fe20000000000 */
[----:B------:R-:W-:Y:S01]  /*0190*/  UMOV UR5, 0x1 ;  /* 0x0000000100057882 */ /* 0x000fe20000000000 */
[----:B------:R-:W-:Y:S01]  /*01a0*/  UMOV UR6, 0x80 ;  /* 0x0000008000067882 */ /* 0x000fe20000000000 */
[----:B------:R-:W-:Y:S01]  /*01b0*/  ELECT P0, URZ, PT ;  /* 0x00000000003f782f */ /* 0x000fe20003800000 */
[----:B------:R-:W-:-:S04]  /*01c0*/  UIADD3 UR6, -UR6, 0x100000, URZ ;  /* 0x0010000006067890 */ /* 0x000fc8000fffe13f */
[----:B------:R-:W-:Y:S02]  /*01d0*/  USHF.L.U32 UR7, UR6, 0xb, URZ ;  /* 0x0000000b06077899 */ /* 0x000fe4000800063f */
[----:B------:R-:W-:Y:S02]  /*01e0*/  USHF.L.U32 UR6, UR6, 0x1, URZ ;  /* 0x0000000106067899 */ /* 0x000fe4000800063f */
[----:B0-----:R-:W-:Y:S02]  /*01f0*/  ULEA UR8, UR8, UR4, 0x18 ;  /* 0x0000000408087291 */ /* 0x001fe4000f8ec03f */
[----:B------:R-:W-:-:S04]  /*0200*/  UIADD3 UR4, -UR5, 0x100000, URZ ;  /* 0x0010000005047890 */ /* 0x000fc8000fffe13f */
[----:B------:R-:W-:Y:S02]  /*0210*/  USHF.L.U32 UR5, UR4, 0xb, URZ ;  /* 0x0000000b04057899 */ /* 0x000fe4000800063f */
[----:B------:R-:W-:Y:S01]  /*0220*/  USHF.L.U32 UR4, UR4, 0x1, URZ ;  /* 0x0000000104047899 */ /* 0x000fe2000800063f */
[----:B------:R-:W0:Y:S11]  /*0230*/  FENCE.VIEW.ASYNC.S ;  /* 0x00000000000073c6 */ /* 0x000e360000000000 */
[----:B0-----:R0:W1:Y:S01]  /*0240*/  SYNCS.EXCH.64 URZ, [UR8], UR4 ;  /* 0x00000004083f75b2 */ /* 0x0010620008000100 */
[----:B------:R0:W2:Y:S01]  /*0250*/  SYNCS.EXCH.64 URZ, [UR8+0x28], UR6 ;  /* 0x00002806083f75b2 */ /* 0x0000a20008000100 */
[----:B------:R0:W3:Y:S01]  /*0260*/  SYNCS.EXCH.64 URZ, [UR8+0x8], UR4 ;  /* 0x00000804083f75b2 */ /* 0x0000e20008000100 */
[----:B------:R0:W4:Y:S01]  /*0270*/  SYNCS.EXCH.64 URZ, [UR8+0x30], UR6 ;  /* 0x00003006083f75b2 */ /* 0x0001220008000100 */
[----:B------:R0:W0:Y:S01]  /*0280*/  SYNCS.EXCH.64 URZ, [UR8+0x10], UR4 ;  /* 0x00001004083f75b2 */ /* 0x0000220008000100 */
[----:B------:R0:W0:Y:S01]  /*0290*/  SYNCS.EXCH.64 URZ, [UR8+0x38], UR6 ;  /* 0x00003806083f75b2 */ /* 0x0000220008000100 */
[----:B------:R0:W0:Y:S01]  /*02a0*/  SYNCS.EXCH.64 URZ, [UR8+0x18], UR4 ;  /* 0x00001804083f75b2 */ /* 0x0000220008000100 */
[----:B------:R0:W0:Y:S01]  /*02b0*/  SYNCS.EXCH.64 URZ, [UR8+0x40], UR6 ;  /* 0x00004006083f75b2 */ /* 0x0000220008000100 */
[----:B------:R0:W0:Y:S01]  /*02c0*/  SYNCS.EXCH.64 URZ, [UR8+0x20], UR4 ;  /* 0x00002004083f75b2 */ /* 0x0000220008000100 */
[----:B------:R0:W0:Y:S01]  /*02d0*/  SYNCS.EXCH.64 URZ, [UR8+0x48], UR6 ;  /* 0x00004806083f75b2 */ /* 0x0000220008000100 */
[----:B------:R-:W-:Y:S01]  /*02e0*/  NOP ;  /* 0x0000000000007918 */ /* 0x000fe20000000000 */
.L_x_2:
[----:B------:R-:W5:Y:S01]  /*02f0*/  SHFL.IDX PT, R6, R0, RZ, 0x1f ;  /* 0x00001fff00067589 */ /* 0x000f6200000e0000 */
[----:B------:R-:W-:Y:S01]  /*0300*/  ELECT P0, URZ, PT ;  /* 0x00000000003f782f */ /* 0x000fe20003800000 */
[----:B------:R-:W-:Y:S01]  /*0310*/  NOP ;  /* 0x0000000000007918 */ /* 0x000fe20000000000 */
[----:B------:R-:W-:Y:S01]  /*0320*/  ELECT P1, URZ, PT ;  /* 0x00000000003f782f */ /* 0x000fe20003820000 */
[----:B------:R-:W1:Y:S01]  /*0330*/  SHFL.IDX PT, R3, R0, RZ, 0x1f ;  /* 0x00001fff00037589 */ /* 0x000e6200000e0000 */
[----:B0-----:R-:W-:Y:S01]  /*0340*/  UMOV UR4, 0x20 ;  /* 0x0000002000047882 */ /* 0x001fe20000000000 */
[----:B------:R-:W-:Y:S01]  /*0350*/  UMOV UR11, 0x80 ;  /* 0x00000080000b7882 */ /* 0x000fe20000000000 */
[----:B------:R-:W-:Y:S01]  /*0360*/  NOP ;  /* 0x0000000000007918 */ /* 0x000fe20000000000 */
[C---:B------:R-:W-:Y:S01]  /*0370*/  VIADD R33, R8.reuse, 0xffffffff ;  /* 0xffffffff08217836 */ /* 0x040fe20000000000 */
[----:B------:R-:W0:Y:S01]  /*0380*/  SHFL.IDX PT, R5, R5, RZ, 0x1f ;  /* 0x00001fff05057589 */ /* 0x000e2200000e0000 */
[----:B------:R-:W-:Y:S01]  /*0390*/  ULDC.64 UR36, c[0x0][0x208] ;  /* 0x0000820000247ab9 */ /* 0x000fe20000000a00 */
[----:B------:R-:W-:-:S02]  /*03a0*/  ISETP.NE.AND P2, PT, R8, RZ, PT ;  /* 0x000000ff0800720c */ /* 0x000fc40003f45270 */
[----:B------:R-:W-:Y:S02]  /*03b0*/  ISETP.GE.U32.AND P3, PT, R33, 0x2, PT ;  /* 0x000000022100780c */ /* 0x000fe40003f66070 */
[----:B-----5:R-:W-:Y:S02]  /*03c0*/  ISETP.NE.OR P0, PT, R6, RZ, !P0 ;  /* 0x000000ff0600720c */ /* 0x020fe40004705670 */
[----:B-1----:R-:W-:Y:S02]  /*03d0*/  ISETP.NE.OR P1, PT, R3, RZ, !P1 ;  /* 0x000000ff0300720c */ /* 0x002fe40004f25670 */
[----:B------:R-:W-:-:S04]  /*03e0*/  SHF.R.S32.HI R3, RZ, 0x1f, R2 ;  /* 0x0000001fff037819 */ /* 0x000fc80000011402 */
[----:B------:R-:W-:-:S05]  /*03f0*/  LEA.HI R3, R3, R2, RZ, 0x2 ;  /* 0x0000000203037211 */ /* 0x000fca00078f10ff */
[----:B------:R-:W-:Y:S01]  /*0400*/  VOTEU.ALL UP0, P0 ;  /* 0x00000000003f7886 */ /* 0x000fe20000000000 */
[----:B------:R-:W-:Y:S01]  /*0410*/  LOP3.LUT R3, R3, 0xfffffffc, RZ, 0xc0, !PT ;  /* 0xfffffffc03037812 */ /* 0x000fe200078ec0ff */
[----:B------:R-:W-:-:S03]  /*0420*/  VOTEU.ALL UP1, P1 ;  /* 0x00000000003f7886 */ /* 0x000fc60000820000 */
[----:B------:R-:W1:Y:S01]  /*0430*/  @!UP0 S2UR UR7, SR_CgaCtaId ;  /* 0x00000000000789c3 */ /* 0x000e620000008800 */
[----:B------:R-:W-:Y:S01]  /*0440*/  @!UP0 UMOV UR6, 0x400 ;  /* 0x0000040000068882 */ /* 0x000fe20000000000 */
[----:B------:R-:W-:-:S04]  /*0450*/  @!UP0 UIADD3 UR4, -UR4, 0x100000, URZ ;  /* 0x0010000004048890 */ /* 0x000fc8000fffe13f */
[----:B------:R-:W-:Y:S02]  /*0460*/  @!UP0 USHF.L.U32 UR5, UR4, 0xb, URZ ;  /* 0x0000000b04058899 */ /* 0x000fe4000800063f */
[----:B------:R-:W-:Y:S01]  /*0470*/  @!UP0 USHF.L.U32 UR4, UR4, 0x1, URZ ;  /* 0x0000000104048899 */ /* 0x000fe2000800063f */
[----:B------:R-:W-:Y:S01]  /*0480*/  IMAD.IADD R0, R2, 0x1, -R3 ;  /* 0x0000000102007824 */ /* 0x000fe200078e0a03 */
[----:B------:R-:W-:Y:S01]  /*0490*/  @!UP1 UMOV UR9, 0x400 ;  /* 0x0000040000099882 */ /* 0x000fe20000000000 */
[----:B------:R-:W-:Y:S01]  /*04a0*/  VOTEU.ALL UP2, P1 ;  /* 0x00000000003f7886 */ /* 0x000fe20000840000 */
[----:B------:R-:W-:Y:S01]  /*04b0*/  VOTEU.ALL UP3, P1 ;  /* 0x00000000003f7886 */ /* 0x000fe20000860000 */
[----:B------:R-:W-:Y:S01]  /*04c0*/  VOTEU.ALL UP4, P1 ;  /* 0x00000000003f7886 */ /* 0x000fe20000880000 */
[----:B------:R-:W5:Y:S01]  /*04d0*/  @!UP1 S2UR UR10, SR_CgaCtaId ;  /* 0x00000000000a99c3 */ /* 0x000f620000008800 */
[----:B------:R-:W-:Y:S01]  /*04e0*/  VOTEU.ALL UP5, P1 ;  /* 0x00000000003f7886 */ /* 0x000fe200008a0000 */
[----:B------:R-:W-:-:S04]  /*04f0*/  SHF.R.S32.HI R3, RZ, 0x1f, R4 ;  /* 0x0000001fff037819 */ /* 0x000fc80000011404 */
[----:B------:R-:W-:-:S04]  /*0500*/  LEA.HI R3, R3, R4, RZ, 0x7 ;  /* 0x0000000403037211 */ /* 0x000fc800078f38ff */
[----:B------:R-:W-:-:S05]  /*0510*/  LOP3.LUT R3, R3, 0xffffff80, RZ, 0xc0, !PT ;  /* 0xffffff8003037812 */ /* 0x000fca00078ec0ff */
[----:B------:R-:W-:Y:S01]  /*0520*/  IMAD.IADD R3, R4, 0x1, -R3 ;  /* 0x0000000104037824 */ /* 0x000fe200078e0a03 */
[----:B-1----:R-:W-:Y:S02]  /*0530*/  @!UP0 ULEA UR8, UR7, UR6, 0x18 ;  /* 0x0000000607088291 */ /* 0x002fe4000f8ec03f */
[----:B------:R-:W-:-:S04]  /*0540*/  @!UP1 UIADD3 UR6, -UR11, 0x100000, URZ ;  /* 0x001000000b069890 */ /* 0x000fc8000fffe13f */
[----:B------:R-:W-:Y:S02]  /*0550*/  @!UP1 USHF.L.U32 UR7, UR6, 0xb, URZ ;  /* 0x0000000b06079899 */ /* 0x000fe4000800063f */
[----:B------:R-:W-:Y:S01]  /*0560*/  @!UP1 USHF.L.U32 UR6, UR6, 0x1, URZ ;  /* 0x0000000106069899 */ /* 0x000fe2000800063f */
[----:B------:R-:W-:Y:S01]  /*0570*/  VOTEU.ALL UP0, P0 ;  /* 0x00000000003f7886 */ /* 0x000fe20000000000 */
[----:B-----5:R-:W-:Y:S01]  /*0580*/  @!UP1 ULEA UR9, UR10, UR9, 0x18 ;  /* 0x000000090a099291 */ /* 0x020fe2000f8ec03f */
[----:B------:R-:W-:Y:S02]  /*0590*/  VOTEU.ALL UP1, P0 ;  /* 0x00000000003f7886 */ /* 0x000fe40000020000 */
[----:B------:R-:W-:Y:S01]  /*05a0*/  ULDC.64 UR10, c[0x0][0x598] ;  /* 0x00016600000a7ab9 */ /* 0x000fe20000000a00 */
[----:B------:R-:W-:Y:S01]  /*05b0*/  ISETP.NE.AND P0, PT, R0, 0x3, PT ;  /* 0x000000030000780c */ /* 0x000fe20003f05270 */
[----:B------:R-:W1:Y:S02]  /*05c0*/  FENCE.VIEW.ASYNC.S ;  /* 0x00000000000073c6 */ /* 0x000e640000000000 */
[----:B-1----:R1:W2:Y:S01]  /*05d0*/  @!UP0 SYNCS.EXCH.64 URZ, [UR8+0x80], UR4 ;  /* 0x00008004083f85b2 */ /* 0x0022a20008000100 */
[----:B------:R-:W-:-:S02]  /*05e0*/  ISETP.NE.U32.AND P1, PT, RZ, UR10, PT ;  /* 0x0000000aff007c0c */ /* 0x000fc4000bf25070 */
[----:B------:R-:W-:Y:S02]  /*05f0*/  ISETP.EQ.OR P0, PT, R0, RZ, !P0 ;  /* 0x000000ff0000720c */ /* 0x000fe40004702670 */
[----:B------:R-:W-:Y:S02]  /*0600*/  ISETP.NE.AND.EX P1, PT, RZ, UR11, PT, P1 ;  /* 0x0000000bff007c0c */ /* 0x000fe4000bf25310 */
[----:B------:R-:W-:-:S04]  /*0610*/  ISETP.EQ.AND P0, PT, R8, RZ, P0 ;  /* 0x000000ff0800720c */ /* 0x000fc80000702270 */
[----:B------:R-:W-:-:S04]  /*0620*/  SEL R16, RZ, 0x1, !P0 ;  /* 0x00000001ff107807 */ /* 0x000fc80004000000 */
[----:B------:R-:W-:Y:S01]  /*0630*/  SEL R16, R16, 0x2, P3 ;  /* 0x0000000210107807 */ /* 0x000fe20001800000 */
[----:B------:R1:W2:Y:S01]  /*0640*/  @!UP1 SYNCS.EXCH.64 URZ, [UR8+0x88], UR4 ;  /* 0x00008804083f95b2 */ /* 0x0002a20008000100 */
[----:B------:R-:W-:Y:S01]  /*0650*/  NOP ;  /* 0x0000000000007918 */ /* 0x000fe20000000000 */
[----:B------:R1:W2:Y:S01]  /*0660*/  @!UP2 SYNCS.EXCH.64 URZ, [UR9+0x60], UR6 ;  /* 0x00006006093fa5b2 */ /* 0x0002a20008000100 */
[----:B------:R1:W2:Y:S01]  /*0670*/  @!UP3 SYNCS.EXCH.64 URZ, [UR9+0x68], UR6 ;  /* 0x00006806093fb5b2 */ /* 0x0002a20008000100 */
[----:B------:R1:W2:Y:S01]  /*0680*/  @!UP4 SYNCS.EXCH.64 URZ, [UR9+0x70], UR6 ;  /* 0x00007006093fc5b2 */ /* 0x0002a20008000100 */
[----:B------:R1:W2:Y:S01]  /*0690*/  @!UP5 SYNCS.EXCH.64 URZ, [UR9+0x78], UR6 ;  /* 0x00007806093fd5b2 */ /* 0x0002a20008000100 */
[----:B------:R-:W-:Y:S01]  /*06a0*/  NOP ;  /* 0x0000000000007918 */ /* 0x000fe20000000000 */
[----:B--234-:R-:W-:Y:S06]  /*06b0*/  BAR.SYNC.DEFER_BLOCKING 0x0 ;  /* 0x0000000000007b1d */ /* 0x01cfec0000010000 */
[----:B01----:R-:W-:Y:S05]  /*06c0*/  @!P1 BRA `(.L_x_3) ;  /* 0x00000000001c9947 */ /* 0x003fea0003800000 */
[----:B------:R-:W0:Y:S02]  /*06d0*/  LDC.64 R6, c[0x0][0x598] ;  /* 0x00016600ff067b82 */ /* 0x000e240000000a00 */
[----:B0-----:R-:W2:Y:S02]  /*06e0*/  LDG.E.64 R6, desc[UR36][R6.64] ;  /* 0x0000002406067981 */ /* 0x001ea4000c1e1b00 */
[----:B--2---:R-:W-:-:S04]  /*06f0*/  ISETP.NE.U32.AND P0, PT, R6, RZ, PT ;  /* 0x000000ff0600720c */ /* 0x004fc80003f05070 */
[----:B------:R-:W-:-:S13]  /*0700*/  ISETP.NE.AND.EX P0, PT, R7, RZ, PT, P0 ;  /* 0x000000ff0700720c */ /* 0x000fda0003f05300 */
[----:B------:R-:W-:Y:S05]  /*0710*/  @!P0 BRA `(.L_x_3) ;  /* 0x0000000000088947 */ /* 0x000fea0003800000 */
[----:B------:R1:W5:Y:S01]  /*0720*/  LD.E R153, desc[UR36][R6.64] ;  /* 0x0000002406997980 */ /* 0x000362000c101900 */
[----:B------:R-:W-:Y:S05]  /*0730*/  BRA `(.L_x_4) ;  /* 0x0000000000247947 */ /* 0x000fea0003800000 */
.L_x_3:
[----:B------:R-:W-:Y:S02]  /*0740*/  ULDC.64 UR4, c[0x0][0x588] ;  /* 0x0001620000047ab9 */ /* 0x000fe40000000a00 */
[----:B------:R-:W-:-:S04]  /*0750*/  ISETP.NE.U32.AND P0, PT, RZ, UR4, PT ;  /* 0x00000004ff007c0c */ /* 0x000fc8000bf05070 */
[----:B------:R-:W-:-:S13]  /*0760*/  ISETP.NE.AND.EX P0, PT, RZ, UR5, PT, P0 ;  /* 0x00000005ff007c0c */ /* 0x000fda000bf05300 */
[----:B------:R-:W-:Y:S05]  /*0770*/  @!P0 BRA `(.L_x_5) ;  /* 0x00000000000c8947 */ /* 0x000fea0003800000 */
[----:B------:R-:W0:Y:S02]  /*0780*/  LDC.64 R6, c[0x0][0x588] ;  /* 0x00016200ff067b82 */ /* 0x000e240000000a00 */
[----:B0-----:R0:W5:Y:S01]  /*0790*/  LDG.E R153, desc[UR36][R6.64] ;  /* 0x0000002406997981 */ /* 0x001162000c1e1900 */
[----:B------:R-:W-:Y:S05]  /*07a0*/  BRA `(.L_x_4) ;  /* 0x0000000000087947 */ /* 0x000fea0003800000 */
.L_x_5:
[----:B------:R-:W-:Y:S02]  /*07b0*/  ULDC UR4, c[0x0][0x580] ;  /* 0x0001600000047ab9 */ /* 0x000fe40000000800 */
[----:B------:R-:W-:-:S07]  /*07c0*/  IMAD.U32 R153, RZ, RZ, UR4 ;  /* 0x00000004ff997e24 */ /* 0x000fce000f8e00ff */
.L_x_4:
[----:B------:R-:W-:Y:S02]  /*07d0*/  ULDC.64 UR4, c[0x0][0x5a0] ;  /* 0x0001680000047ab9 */ /* 0x000fe40000000a00 */
[----:B------:R-:W-:-:S04]  /*07e0*/  ISETP.NE.U32.AND P0, PT, RZ, UR4, PT ;  /* 0x00000004ff007c0c */ /* 0x000fc8000bf05070 */
[----:B------:R-:W-:-:S13]  /*07f0*/  ISETP.NE.AND.EX P0, PT, RZ, UR5, PT, P0 ;  /* 0x00000005ff007c0c */ /* 0x000fda000bf05300 */
[----:B------:R-:W-:Y:S05]  /*0800*/  @!P0 BRA `(.L_x_6) ;  /* 0x00000000001c8947 */ /* 0x000fea0003800000 */
[----:B01----:R-:W0:Y:S02]  /*0810*/  LDC.64 R6, c[0x0][0x5a0] ;  /* 0x00016800ff067b82 */ /* 0x003e240000000a00 */
[----:B0-----:R-:W2:Y:S02]  /*0820*/  LDG.E.64 R6, desc[UR36][R6.64] ;  /* 0x0000002406067981 */ /* 0x001ea4000c1e1b00 */
[----:B--2---:R-:W-:-:S04]  /*0830*/  ISETP.NE.U32.AND P0, PT, R6, RZ, PT ;  /* 0x000000ff0600720c */ /* 0x004fc80003f05070 */
[----:B------:R-:W-:-:S13]  /*0840*/  ISETP.NE.AND.EX P0, PT, R7, RZ, PT, P0 ;  /* 0x000000ff0700720c */ /* 0x000fda0003f05300 */
[----:B------:R-:W-:Y:S05]  /*0850*/  @!P0 BRA `(.L_x_6) ;  /* 0x0000000000088947 */ /* 0x000fea0003800000 */
[----:B------:R3:W5:Y:S01]  /*0860*/  LD.E R152, desc[UR36][R6.64] ;  /* 0x0000002406987980 */ /* 0x000762000c101900 */
[----:B------:R-:W-:Y:S05]  /*0870*/  BRA `(.L_x_7) ;  /* 0x0000000000247947 */ /* 0x000fea0003800000 */
.L_x_6:
[----:B------:R-:W-:Y:S02]  /*0880*/  ULDC.64 UR4, c[0x0][0x590] ;  /* 0x0001640000047ab9 */ /* 0x000fe40000000a00 */
[----:B------:R-:W-:-:S04]  /*0890*/  ISETP.NE.U32.AND P0, PT, RZ, UR4, PT ;  /* 0x00000004ff007c0c */ /* 0x000fc8000bf05070 */
[----:B------:R-:W-:-:S13]  /*08a0*/  ISETP.NE.AND.EX P0, PT, RZ, UR5, PT, P0 ;  /* 0x00000005ff007c0c */ /* 0x000fda000bf05300 */
[----:B------:R-:W-:Y:S05]  /*08b0*/  @!P0 BRA `(.L_x_8) ;  /* 0x00000000000c8947 */ /* 0x000fea0003800000 */
[----:B01----:R-:W0:Y:S02]  /*08c0*/  LDC.64 R6, c[0x0][0x590] ;  /* 0x00016400ff067b82 */ /* 0x003e240000000a00 */
[----:B0-----:R2:W5:Y:S01]  /*08d0*/  LDG.E R152, desc[UR36][R6.64] ;  /* 0x0000002406987981 */ /* 0x001562000c1e1900 */
[----:B------:R-:W-:Y:S05]  /*08e0*/  BRA `(.L_x_7) ;  /* 0x0000000000087947 */ /* 0x000fea0003800000 */
.L_x_8:
[----:B------:R-:W-:Y:S02]  /*08f0*/  ULDC UR4, c[0x0][0x584] ;  /* 0x0001610000047ab9 */ /* 0x000fe40000000800 */
[----:B------:R-:W-:-:S07]  /*0900*/  IMAD.U32 R152, RZ, RZ, UR4 ;  /* 0x00000004ff987e24 */ /* 0x000fce000f8e00ff */
.L_x_7:
[----:B------:R-:W4:Y:S01]  /*0910*/  LDC R2, c[0x0][0x65c] ;  /* 0x00019700ff027b82 */ /* 0x000f220000000800 */
[----:B------:R-:W4:Y:S01]  /*0920*/  S2R R14, SR_CTAID.Y ;  /* 0x00000000000e7919 */ /* 0x000f220000002600 */
[----:B------:R-:W-:Y:S01]  /*0930*/  ULDC UR6, c[0x0][0x28c] ;  /* 0x0000a30000067ab9 */ /* 0x000fe20000000800 */
[----:B------:R-:W-:Y:S01]  /*0940*/  ISETP.NE.AND P0, PT, R8, 0x2, PT ;  /* 0x000000020800780c */ /* 0x000fe20003f05270 */
[----:B------:R-:W-:Y:S01]  /*0950*/  UIADD3 UR6, UR6, 0x3f, URZ ;  /* 0x0000003f06067890 */ /* 0x000fe2000fffe03f */
[----:B0123--:R-:W0:Y:S01]  /*0960*/  S2R R6, SR_CTAID.X ;  /* 0x0000000000067919 */ /* 0x00fe220000002500 */
[----:B------:R-:W-:Y:S01]  /*0970*/  IMAD.MOV.U32 R7, RZ, RZ, RZ ;  /* 0x000000ffff077224 */ /* 0x000fe200078e00ff */
[----:B------:R-:W-:Y:S01]  /*0980*/  UMOV UR38, URZ ;  /* 0x0000003f00267c82 */ /* 0x000fe20008000000 */
[----:B------:R-:W-:Y:S01]  /*0990*/  USHF.R.S32.HI UR7, URZ, 0x1f, UR6 ;  /* 0x0000001f3f077899 */ /* 0x000fe20008011406 */
[----:B------:R-:W-:Y:S01]  /*09a0*/  UMOV UR39, URZ ;  /* 0x0000003f00277c82 */ /* 0x000fe20008000000 */
[----:B------:R-:W-:-:S02]  /*09b0*/  ULDC.64 UR8, c[0x0][0x650] ;  /* 0x0001940000087ab9 */ /* 0x000fc40000000a00 */
[----:B------:R-:W-:-:S04]  /*09c0*/  ULEA.HI UR7, UR7, UR6, URZ, 0x6 ;  /* 0x0000000607077291 */ /* 0x000fc8000f8f303f */
[----:B------:R-:W-:Y:S01]  /*09d0*/  USHF.R.S32.HI UR40, URZ, 0x6, UR7 ;  /* 0x000000063f287899 */ /* 0x000fe20008011407 */
[----:B----4-:R-:W-:-:S13]  /*09e0*/  ISETP.NE.AND P1, PT, R2, 0x1, PT ;  /* 0x000000010200780c */ /* 0x010fda0003f25270 */
[----:B------:R-:W0:Y:S01]  /*09f0*/  @P1 LDC R19, c[0x0][0x10] ;  /* 0x00000400ff131b82 */ /* 0x000e220000000800 */
[----:B------:R-:W-:Y:S02]  /*0a00*/  @P1 IMAD.MOV.U32 R8, RZ, RZ, R14 ;  /* 0x000000ffff081224 */ /* 0x000fe400078e000e */
[----:B------:R-:W-:Y:S02]  /*0a10*/  @P1 IMAD.MOV.U32 R9, RZ, RZ, RZ ;  /* 0x000000ffff091224 */ /* 0x000fe400078e00ff */
[----:B------:R-:W-:-:S03]  /*0a20*/  @P1 IMAD.MOV.U32 R17, RZ, RZ, RZ ;  /* 0x000000ffff111224 */ /* 0x000fc600078e00ff */
[----:B------:R-:W1:Y:S01]  /*0a30*/  @!P1 LDC R11, c[0x0][0xc] ;  /* 0x00000300ff0b9b82 */ /* 0x000e620000000800 */
[----:B------:R-:W-:Y:S01]  /*0a40*/  ULDC UR4, c[0x0][0xc] ;  /* 0x0000030000047ab9 */ /* 0x000fe20000000800 */
[----:B------:R-:W-:Y:S02]  /*0a50*/  ULDC UR5, c[0x0][0x10] ;  /* 0x0000040000057ab9 */ /* 0x000fe40000000800 */
[----:B------:R-:W-:-:S04]  /*0a60*/  UIMAD.WIDE.U32 UR4, UR4, UR5, URZ ;  /* 0x00000005040472a5 */ /* 0x000fc8000f8e003f */
[----:B------:R-:W2:Y:S01]  /*0a70*/  LDC R2, c[0x0][0x14] ;  /* 0x00000500ff027b82 */ /* 0x000ea20000000800 */
[----:B0-----:R-:W-:-:S04]  /*0a80*/  @P1 IMAD.WIDE.U32 R18, R6, R19, R8 ;  /* 0x0000001306121225 */ /* 0x001fc800078e0008 */
[----:B------:R-:W-:Y:S02]  /*0a90*/  @P1 IMAD.IADD R17, R19, 0x1, R17 ;  /* 0x0000000113111824 */ /* 0x000fe400078e0211 */
[----:B-1----:R-:W-:-:S04]  /*0aa0*/  @!P1 IMAD.WIDE.U32 R8, R11, R14, R6 ;  /* 0x0000000e0b089225 */ /* 0x002fc800078e0006 */
[----:B------:R-:W-:Y:S02]  /*0ab0*/  @!P1 IMAD.MOV.U32 R18, RZ, RZ, R8 ;  /* 0x000000ffff129224 */ /* 0x000fe400078e0008 */
[----:B------:R-:W-:Y:S02]  /*0ac0*/  @!P1 IMAD.MOV.U32 R17, RZ, RZ, R9 ;  /* 0x000000ffff119224 */ /* 0x000fe400078e0009 */
[----:B--2---:R-:W-:-:S04]  /*0ad0*/  IMAD.WIDE.U32 R12, R2, UR4, RZ ;  /* 0x00000004020c7c25 */ /* 0x004fc8000f8e00ff */
[----:B------:R-:W-:Y:S01]  /*0ae0*/  IMAD R23, R2, UR5, RZ ;  /* 0x0000000502177c24 */ /* 0x000fe2000f8e02ff */
[----:B------:R0:W-:Y:S03]  /*0af0*/  STL.64 [R1], R12 ;  /* 0x0000000c01007387 */ /* 0x0001e60000100a00 */
[----:B------:R-:W-:Y:S01]  /*0b00*/  IMAD.IADD R23, R13, 0x1, R23 ;  /* 0x000000010d177824 */ /* 0x000fe200078e0217 */
[----:B------:R-:W-:Y:S06]  /*0b10*/  @P0 BRA `(.L_x_9) ;  /* 0x0000000000200947 */ /* 0x000fec0003800000 */
[----:B------:R-:W-:Y:S01]  /*0b20*/  UISETP.GE.U32.AND UP0, UPT, UR40, 0x5, UPT ;  /* 0x000000052800788c */ /* 0x000fe2000bf06070 */
[----:B------:R-:W-:Y:S01]  /*0b30*/  IADD3 R18, P0, R18, R12, RZ ;  /* 0x0000000c12127210 */ /* 0x000fe20007f1e0ff */
[----:B------:R-:W-:Y:S01]  /*0b40*/  UIMAD.WIDE.U32 UR4, UR40, -0x33333333, URZ ;  /* 0xcccccccd280478a5 */ /* 0x000fe2000f8e003f */
[----:B------:R-:W-:-:S03]  /*0b50*/  UMOV UR39, URZ ;  /* 0x0000003f00277c82 */ /* 0x000fc60008000000 */
[----:B------:R-:W-:Y:S01]  /*0b60*/  USHF.R.U32.HI UR4, URZ, 0x2, UR5 ;  /* 0x000000023f047899 */ /* 0x000fe20008011605 */
[----:B------:R-:W-:-:S03]  /*0b70*/  IMAD.X R17, R23, 0x1, R17, P0 ;  /* 0x0000000117117824 */ /* 0x000fc600000e0611 */
[----:B------:R-:W-:Y:S02]  /*0b80*/  UIMAD UR38, UR4, -0x5, UR40 ;  /* 0xfffffffb042678a4 */ /* 0x000fe4000f8e0228 */
[----:B------:R-:W-:-:S12]  /*0b90*/  @UP0 ULOP3.LUT UR39, UR4, 0x1, URZ, 0xc0, !UPT ;  /* 0x0000000104270892 */ /* 0x000fd8000f8ec03f */
.L_x_9:
[----:B------:R-:W-:Y:S01]  /*0ba0*/  ISETP.GE.U32.AND P0, PT, R18, UR8, PT ;  /* 0x0000000812007c0c */ /* 0x000fe2000bf06070 */
[----:B------:R-:W-:Y:S01]  /*0bb0*/  IMAD.MOV.U32 R19, RZ, RZ, -0x1 ;  /* 0xffffffffff137424 */ /* 0x000fe200078e00ff */
[----:B------:R-:W-:Y:S01]  /*0bc0*/  PRMT R8, RZ, 0x7610, R8 ;  /* 0x00007610ff087816 */ /* 0x000fe20000000008 */
[----:B------:R-:W-:Y:S01]  /*0bd0*/  IMAD.MOV.U32 R22, RZ, RZ, -0x1 ;  /* 0xffffffffff167424 */ /* 0x000fe200078e00ff */
[----:B------:R-:W-:Y:S01]  /*0be0*/  ISETP.GE.U32.AND.EX P0, PT, R17, UR9, PT, P0 ;  /* 0x0000000911007c0c */ /* 0x000fe2000bf06100 */
[----:B------:R-:W-:-:S12]  /*0bf0*/  IMAD.MOV.U32 R2, RZ, RZ, -0x1 ;  /* 0xffffffffff027424 */ /* 0x000fd800078e00ff */
[----:B------:R-:W-:Y:S05]  /*0c00*/  @P0 BRA `(.L_x_10) ;  /* 0x00000004005c0947 */ /* 0x000fea0003800000 */
[----:B------:R-:W1:Y:S01]  /*0c10*/  LDC.64 R20, c[0x0][0x628] ;  /* 0x00018a00ff147b82 */ /* 0x000e620000000a00 */
[----:B------:R-:W-:Y:S02]  /*0c20*/  IMAD.MOV.U32 R8, RZ, RZ, R18 ;  /* 0x000000ffff087224 */ /* 0x000fe400078e0012 */
[----:B------:R-:W-:-:S05]  /*0c30*/  IMAD.MOV.U32 R9, RZ, RZ, R17 ;  /* 0x000000ffff097224 */ /* 0x000fca00078e0011 */
[----:B------:R-:W2:Y:S08]  /*0c40*/  LDC R2, c[0x0][0x630] ;  /* 0x00018c00ff027b82 */ /* 0x000eb00000000800 */
[----:B------:R-:W3:Y:S01]  /*0c50*/  LDC.64 R24, c[0x0][0x620] ;  /* 0x00018800ff187b82 */ /* 0x000ee20000000a00 */
[----:B-1----:R-:W-:-:S04]  /*0c60*/  ISETP.NE.U32.AND P0, PT, R20, RZ, PT ;  /* 0x000000ff1400720c */ /* 0x002fc80003f05070 */
[----:B------:R-:W-:-:S13]  /*0c70*/  ISETP.NE.AND.EX P0, PT, R21, RZ, PT, P0 ;  /* 0x000000ff1500720c */ /* 0x000fda0003f05300 */
[----:B--23--:R-:W-:Y:S05]  /*0c80*/  @!P0 BRA `(.L_x_11) ;  /* 0x0000000000288947 */ /* 0x00cfea0003800000 */
[----:B0-----:R-:W0:Y:S02]  /*0c90*/  LDC R13, c[0x0][0x634] ;  /* 0x00018d00ff0d7b82 */ /* 0x001e240000000800 */
[----:B0-----:R-:W-:-:S05]  /*0ca0*/  IADD3 R13, P0, R18, R13, RZ ;  /* 0x0000000d120d7210 */ /* 0x001fca0007f1e0ff */
[----:B------:R-:W-:-:S04]  /*0cb0*/  IMAD.X R15, RZ, RZ, R17, P0 ;  /* 0x000000ffff0f7224 */ /* 0x000fc800000e0611 */
[----:B------:R-:W-:-:S04]  /*0cc0*/  IMAD.WIDE.U32 R8, R15, R20, RZ ;  /* 0x000000140f087225 */ /* 0x000fc800078e00ff */
[----:B------:R-:W-:-:S04]  /*0cd0*/  IMAD.WIDE.U32 R10, P0, R13, R21, R8 ;  /* 0x000000150d0a7225 */ /* 0x000fc80007800008 */
[----:B------:R-:W-:-:S04]  /*0ce0*/  IMAD.WIDE.U32 R8, R13, R20, RZ ;  /* 0x000000140d087225 */ /* 0x000fc800078e00ff */
[----:B------:R-:W-:Y:S01]  /*0cf0*/  IMAD.X R13, RZ, RZ, RZ, P0 ;  /* 0x000000ffff0d7224 */ /* 0x000fe200000e06ff */
[----:B------:R-:W-:Y:S01]  /*0d00*/  IADD3 RZ, P0, R9, R10, RZ ;  /* 0x0000000a09ff7210 */ /* 0x000fe20007f1e0ff */
[----:B------:R-:W-:-:S04]  /*0d10*/  IMAD.MOV.U32 R12, RZ, RZ, R11 ;  /* 0x000000ffff0c7224 */ /* 0x000fc800078e000b */
[----:B------:R-:W-:-:S08]  /*0d20*/  IMAD.WIDE.U32.X R8, R15, R21, R12, P0 ;  /* 0x000000150f087225 */ /* 0x000fd000000e040c */
.L_x_11:
[-CC-:B------:R-:W-:Y:S01]  /*0d30*/  SHF.R.U64 R31, R8, R2.reuse, R9.reuse ;  /* 0x00000002081f7219 */ /* 0x180fe20000001209 */
[----:B0-----:R-:W0:Y:S01]  /*0d40*/  LDC R12, c[0x0][0x618] ;  /* 0x00018600ff0c7b82 */ /* 0x001e220000000800 */
[----:B------:R-:W-:Y:S01]  /*0d50*/  SHF.R.U32.HI R7, RZ, R2, R9 ;  /* 0x00000002ff077219 */ /* 0x000fe20000011609 */
[----:B------:R-:W-:Y:S01]  /*0d60*/  ULDC UR4, c[0x0][0x150] ;  /* 0x0000540000047ab9 */ /* 0x000fe20000000800 */
[----:B------:R-:W-:Y:S01]  /*0d70*/  IADD3 R11, P0, RZ, -R31, RZ ;  /* 0x8000001fff0b7210 */ /* 0x000fe20007f1e0ff */
[----:B------:R-:W-:Y:S01]  /*0d80*/  IMAD.MOV.U32 R19, RZ, RZ, R17 ;  /* 0x000000ffff137224 */ /* 0x000fe200078e0011 */
[----:B------:R-:W-:-:S03]  /*0d90*/  I2FP.F32.U32 R2, R6 ;  /* 0x0000000600027245 */ /* 0x000fc60000201000 */
[----:B------:R-:W1:Y:S01]  /*0da0*/  LDC.64 R26, c[0x0][0x640] ;  /* 0x00019000ff1a7b82 */ /* 0x000e620000000a00 */
[----:B------:R-:W-:Y:S02]  /*0db0*/  IMAD.X R13, RZ, RZ, ~R7, P0 ;  /* 0x000000ffff0d7224 */ /* 0x000fe400000e0e07 */
[----:B------:R-:W-:Y:S01]  /*0dc0*/  FMUL R2, R2, UR4 ;  /* 0x0000000402027c20 */ /* 0x000fe20008400000 */
[----:B------:R-:W-:Y:S01]  /*0dd0*/  IMAD.WIDE.U32 R8, R11, R24, R18 ;  /* 0x000000180b087225 */ /* 0x000fe200078e0012 */
[----:B------:R-:W-:-:S03]  /*0de0*/  ULDC UR4, c[0x0][0x154] ;  /* 0x0000550000047ab9 */ /* 0x000fc60000000800 */
[----:B------:R-:W-:Y:S01]  /*0df0*/  IMAD R10, R13, R24, RZ ;  /* 0x000000180d0a7224 */ /* 0x000fe200078e02ff */
[----:B------:R-:W2:Y:S01]  /*0e00*/  LDC R7, c[0x0][0x144] ;  /* 0x00005100ff077b82 */ /* 0x000ea20000000800 */
[----:B------:R-:W3:Y:S02]  /*0e10*/  F2I.U32.TRUNC.NTZ R2, R2 ;  /* 0x0000000200027305 */ /* 0x000ee4000020f000 */
[----:B------:R-:W-:-:S04]  /*0e20*/  IMAD R11, R11, R25, R10 ;  /* 0x000000190b0b7224 */ /* 0x000fc800078e020a */
[----:B------:R-:W-:Y:S01]  /*0e30*/  IMAD.IADD R9, R9, 0x1, R11 ;  /* 0x0000000109097824 */ /* 0x000fe200078e020b */
[----:B------:R-:W4:Y:S01]  /*0e40*/  LDC R22, c[0x0][0x608] ;  /* 0x00018200ff167b82 */ /* 0x000f220000000800 */
[----:B------:R-:W-:-:S03]  /*0e50*/  IMAD.MOV.U32 R11, RZ, RZ, -0x1 ;  /* 0xffffffffff0b7424 */ /* 0x000fc600078e00ff */
[--C-:B0-----:R-:W-:Y:S02]  /*0e60*/  SHF.R.U64 R20, R8, R12, R9.reuse ;  /* 0x0000000c08147219 */ /* 0x101fe40000001209 */
[----:B------:R-:W-:Y:S02]  /*0e70*/  I2FP.F32.U32 R8, R14 ;  /* 0x0000000e00087245 */ /* 0x000fe40000201000 */
[----:B------:R-:W0:Y:S01]  /*0e80*/  LDC R24, c[0x0][0x658] ;  /* 0x00019600ff187b82 */ /* 0x000e220000000800 */
[----:B-1----:R-:W-:Y:S01]  /*0e90*/  ISETP.NE.U32.AND P0, PT, R26, RZ, PT ;  /* 0x000000ff1a00720c */ /* 0x002fe20003f05070 */
[----:B---3--:R-:W-:Y:S02]  /*0ea0*/  IMAD.MOV R10, RZ, RZ, -R2 ;  /* 0x000000ffff0a7224 */ /* 0x008fe400078e0a02 */
[----:B------:R-:W-:Y:S01]  /*0eb0*/  FMUL R8, R8, UR4 ;  /* 0x0000000408087c20 */ /* 0x000fe20008400000 */
[----:B------:R-:W-:Y:S02]  /*0ec0*/  SHF.R.U32.HI R9, RZ, R12, R9 ;  /* 0x0000000cff097219 */ /* 0x000fe40000011609 */
[----:B------:R-:W-:Y:S01]  /*0ed0*/  ISETP.NE.AND.EX P0, PT, R27, RZ, PT, P0 ;  /* 0x000000ff1b00720c */ /* 0x000fe20003f05300 */
[----:B------:R1:W3:Y:S01]  /*0ee0*/  F2I.U32.TRUNC.NTZ R15, R8 ;  /* 0x00000008000f7305 */ /* 0x0002e2000020f000 */
[----:B------:R-:W1:Y:S01]  /*0ef0*/  LDC R19, c[0x0][0x148] ;  /* 0x00005200ff137b82 */ /* 0x000e620000000800 */
[----:B--2---:R-:W-:-:S07]  /*0f00*/  IMAD R2, R7, R10, R6 ;  /* 0x0000000a07027224 */ /* 0x004fce00078e0206 */
[----:B------:R-:W2:Y:S01]  /*0f10*/  LDC R25, c[0x0][0x600] ;  /* 0x00018000ff197b82 */ /* 0x000ea20000000800 */
[-CC-:B----4-:R-:W-:Y:S02]  /*0f20*/  SHF.R.U64 R32, R20, R22.reuse, R9.reuse ;  /* 0x0000001614207219 */ /* 0x190fe40000001209 */
[----:B------:R-:W-:Y:S01]  /*0f30*/  SHF.R.U32.HI R7, RZ, R22, R9 ;  /* 0x00000016ff077219 */ /* 0x000fe20000011609 */
[----:B------:R-:W-:-:S04]  /*0f40*/  IMAD.MOV.U32 R9, RZ, RZ, 0x1 ;  /* 0x00000001ff097424 */ /* 0x000fc800078e00ff */
[----:B------:R-:W4:Y:S01]  /*0f50*/  LDC R28, c[0x0][0x648] ;  /* 0x00019200ff1c7b82 */ /* 0x000f220000000800 */
[-C--:B0-----:R-:W-:Y:S02]  /*0f60*/  SHF.L.U32 R6, R11, R24.reuse, RZ ;  /* 0x000000180b067219 */ /* 0x081fe400000006ff */
[--C-:B------:R-:W-:Y:S02]  /*0f70*/  SHF.R.U64 R22, R32, R24, R7.reuse ;  /* 0x0000001820167219 */ /* 0x100fe40000001207 */
[----:B------:R-:W-:Y:S02]  /*0f80*/  LOP3.LUT R13, RZ, R6, RZ, 0x33, !PT ;  /* 0x00000006ff0d7212 */ /* 0x000fe400078e33ff */
[-C--:B------:R-:W-:Y:S01]  /*0f90*/  SHF.R.U32.HI R7, RZ, R24.reuse, R7 ;  /* 0x00000018ff077219 */ /* 0x080fe20000011607 */
[----:B------:R-:W0:Y:S01]  /*0fa0*/  LDC R29, c[0x0][0x638] ;  /* 0x00018e00ff1d7b82 */ /* 0x000e220000000800 */
[----:B------:R-:W-:Y:S01]  /*0fb0*/  SHF.L.U32 R12, R9, R24, RZ ;  /* 0x00000018090c7219 */ /* 0x000fe200000006ff */
[----:B------:R-:W-:-:S06]  /*0fc0*/  IMAD.MOV.U32 R6, RZ, RZ, R22 ;  /* 0x000000ffff067224 */ /* 0x000fcc00078e0016 */
[----:B------:R-:W0:Y:S01]  /*0fd0*/  LDC R30, c[0x0][0x610] ;  /* 0x00018400ff1e7b82 */ /* 0x000e220000000800 */
[----:B-1-3--:R-:W-:Y:S05]  /*0fe0*/  @!P0 BRA `(.L_x_12) ;  /* 0x0000000000288947 */ /* 0x00afea0003800000 */
[----:B------:R-:W1:Y:S02]  /*0ff0*/  LDC R11, c[0x0][0x64c] ;  /* 0x00019300ff0b7b82 */ /* 0x000e640000000800 */
[----:B-1----:R-:W-:-:S05]  /*1000*/  IADD3 R11, P0, R22, R11, RZ ;  /* 0x0000000b160b7210 */ /* 0x002fca0007f1e0ff */
        /* <DEDUP_REMOVED lines=8> */
.L_x_12:
[----:B----4-:R-:W-:Y:S01]  /*1090*/  SHF.R.U64 R6, R6, R28, R7 ;  /* 0x0000001c06067219 */ /* 0x010fe20000001207 */
[----:B--2---:R-:W-:Y:S01]  /*10a0*/  VIADD R7, R25, 0xffffffff ;  /* 0xffffffff19077836 */ /* 0x004fe20000000000 */
[----:B------:R-:W-:Y:S01]  /*10b0*/  LOP3.LUT R13, R32, R13, RZ, 0xc0, !PT ;  /* 0x0000000d200d7212 */ /* 0x000fe200078ec0ff */
[----:B------:R-:W-:Y:S02]  /*10c0*/  IMAD.MOV R15, RZ, RZ, -R15 ;  /* 0x000000ffff0f7224 */ /* 0x000fe400078e0a0f */
[----:B------:R-:W-:Y:S01]  /*10d0*/  IMAD.MOV R8, RZ, RZ, -R6 ;  /* 0x000000ffff087224 */ /* 0x000fe200078e0a06 */
[----:B------:R-:W-:Y:S01]  /*10e0*/  LOP3.LUT R7, R20, R7, RZ, 0xc0, !PT ;  /* 0x0000000714077212 */ /* 0x000fe200078ec0ff */
[----:B------:R-:W-:Y:S02]  /*10f0*/  IMAD R13, R12, R6, R13 ;  /* 0x000000060c0d7224 */ /* 0x000fe400078e020d */
[----:B------:R-:W-:Y:S02]  /*1100*/  @P1 IMAD R2, R19, R15, R14 ;  /* 0x0000000f13021224 */ /* 0x000fe400078e020e */
[----:B0-----:R-:W-:-:S02]  /*1110*/  IMAD R6, R8, R29, R22 ;  /* 0x0000001d08067224 */ /* 0x001fc400078e0216 */
[----:B------:R-:W-:Y:S02]  /*1120*/  IMAD R2, R13, R30, R2 ;  /* 0x0000001e0d027224 */ /* 0x000fe400078e0202 */
[----:B------:R-:W-:Y:S02]  /*1130*/  IMAD R19, R6, R25, R7 ;  /* 0x0000001906137224 */ /* 0x000fe400078e0207 */
[----:B------:R-:W-:-:S03]  /*1140*/  IMAD.MOV.U32 R8, RZ, RZ, 0x1 ;  /* 0x00000001ff087424 */ /* 0x000fc600078e00ff */
[----:B------:R-:W-:Y:S02]  /*1150*/  SEL R22, R19, R2, !P1 ;  /* 0x0000000213167207 */ /* 0x000fe40004800000 */
[----:B------:R-:W-:Y:S01]  /*1160*/  SEL R19, R2, R19, !P1 ;  /* 0x0000001302137207 */ /* 0x000fe20004800000 */
[----:B------:R-:W-:-:S07]  /*1170*/  IMAD.MOV.U32 R2, RZ, RZ, R31 ;  /* 0x000000ffff027224 */ /* 0x000fce00078e001f */
.L_x_10:
[----:B------:R-:W-:Y:S05]  /*1180*/  @!P2 BRA `(.L_x_13) ;  /* 0x000000900084a947 */ /* 0x000fea0003800000 */
[----:B------:R-:W-:-:S13]  /*1190*/  ISETP.GT.U32.AND P0, PT, R33, 0x1, PT ;  /* 0x000000012100780c */ /* 0x000fda0003f04070 */
[----:B------:R-:W-:Y:S05]  /*11a0*/  @P0 EXIT ;  /* 0x000000000000094d */ /* 0x000fea0003800000 */
.L_x_14:
[----:B------:R-:W-:-:S08]  /*11b0*/  NOP ;  /* 0x0000000000007918 */ /* 0x000fd00000000000 */
[----:B------:R-:W1:Y:S02]  /*11c0*/  USETMAXREG.TRY_ALLOC.CTAPOOL UP0, 0xe8 ;  /* 0x000000e8000079c8 */ /* 0x000e640008000600 */
[----:B-1----:R-:W-:-:S13]  /*11d0*/  PLOP3.LUT P0, PT, PT, PT, UP0, 0x80, 0x0 ;  /* 0x000000000000781c */ /* 0x002fda0003f0f008 */
[----:B------:R-:W-:Y:S05]  /*11e0*/  @!P0 BRA `(.L_x_14) ;  /* 0xfffffffc00f08947 */ /* 0x000fea000383ffff */
[----:B------:R-:W-:-:S13]  /*11f0*/  LOP3.LUT P0, RZ, R8, 0xff, RZ, 0xc0, !PT ;  /* 0x000000ff08ff7812 */ /* 0x000fda000780c0ff */
[----:B------:R-:W-:Y:S05]  /*1200*/  @!P0 EXIT ;  /* 0x000000000000894d */ /* 0x000fea0003800000 */
[----:B------:R-:W1:Y:S01]  /*1210*/  S2UR UR4, SR_CgaCtaId ;  /* 0x00000000000479c3 */ /* 0x000e620000008800 */
[----:B------:R-:W-:Y:S01]  /*1220*/  VIADD R6, R5, 0xffffffff ;  /* 0xffffffff05067836 */ /* 0x000fe20000000000 */
[----:B------:R-:W-:Y:S01]  /*1230*/  SHF.R.S32.HI R0, RZ, 0x1f, R3 ;  /* 0x0000001fff007819 */ /* 0x000fe20000011403 */
[----:B------:R-:W-:Y:S01]  /*1240*/  UMOV UR41, 0x400 ;  /* 0x0000040000297882 */ /* 0x000fe20000000000 */
[----:B------:R-:W-:Y:S01]  /*1250*/  UISETP.LT.AND UP0, UPT, UR40, 0x1, UPT ;  /* 0x000000012800788c */ /* 0x000fe2000bf01270 */
[----:B------:R-:W-:Y:S01]  /*1260*/  LOP3.LUT R172, R16, 0x1, RZ, 0xfc, !PT ;  /* 0x0000000110ac7812 */ /* 0x000fe200078efcff */
[----:B------:R-:W-:Y:S01]  /*1270*/  USHF.L.U32 UR44, UR40, 0x1, URZ ;  /* 0x00000001282c7899 */ /* 0x000fe2000800063f */
[----:B------:R-:W-:Y:S01]  /*1280*/  R2UR UR42, R6 ;  /* 0x00000000062a72ca */ /* 0x000fe200000e0000 */
[----:B------:R-:W-:Y:S01]  /*1290*/  USEL UR43, UR40, 0x1, UP0 ;  /* 0x00000001282b7887 */ /* 0x000fe20008000000 */
[CC--:B------:R-:W-:Y:S02]  /*12a0*/  LEA.HI R4, R0.reuse, R3.reuse, RZ, 0x2 ;  /* 0x0000000300047211 */ /* 0x0c0fe400078f10ff */
[----:B------:R-:W-:Y:S01]  /*12b0*/  LEA.HI R0, R0, R3, RZ, 0x5 ;  /* 0x0000000300007211 */ /* 0x000fe200078f28ff */
[----:B------:R-:W-:Y:S01]  /*12c0*/  UIADD3 UR43, -UR43, UR40, URZ ;  /* 0x000000282b2b7290 */ /* 0x000fe2000fffe13f */
[----:B------:R-:W-:-:S02]  /*12d0*/  SHF.R.S32.HI R154, RZ, 0x2, R4 ;  /* 0x00000002ff9a7819 */ /* 0x000fc40000011404 */
[----:B------:R-:W-:Y:S02]  /*12e0*/  SHF.R.S32.HI R5, RZ, 0x1f, R4 ;  /* 0x0000001fff057819 */ /* 0x000fe40000011404 */
[----:B------:R-:W-:Y:S02]  /*12f0*/  LOP3.LUT R156, R4, 0xfffffffc, RZ, 0xc0, !PT ;  /* 0xfffffffc049c7812 */ /* 0x000fe400078ec0ff */
[----:B------:R-:W-:Y:S01]  /*1300*/  LEA.HI R5, R5, R154, RZ, 0x3 ;  /* 0x0000009a05057211 */ /* 0x000fe200078f18ff */
[----:B------:R-:W-:Y:S01]  /*1310*/  USHF.L.U32 UR42, UR42, 0x3, URZ ;  /* 0x000000032a2a7899 */ /* 0x000fe2000800063f */
[----:B------:R-:W-:Y:S01]  /*1320*/  ISETP.NE.AND P0, PT, R6, RZ, PT ;  /* 0x000000ff0600720c */ /* 0x000fe20003f05270 */
[----:B------:R-:W-:Y:S01]  /*1330*/  IMAD.IADD R156, R3, 0x1, -R156 ;  /* 0x00000001039c7824 */ /* 0x000fe200078e0a9c */
[----:B------:R-:W-:Y:S01]  /*1340*/  LOP3.LUT R5, R5, 0xfffffff8, RZ, 0xc0, !PT ;  /* 0xfffffff805057812 */ /* 0x000fe200078ec0ff */
[----:B-1----:R-:W-:Y:S01]  /*1350*/  ULEA UR41, UR4, UR41, 0x18 ;  /* 0x0000002904297291 */ /* 0x002fe2000f8ec03f */
[----:B------:R-:W-:Y:S01]  /*1360*/  SEL R173, RZ, 0x1, P0 ;  /* 0x00000001ffad7807 */ /* 0x000fe20000000000 */
[----:B------:R-:W-:Y:S01]  /*1370*/  IMAD.U32 R158, RZ, RZ, UR42 ;  /* 0x0000002aff9e7e24 */ /* 0x000fe2000f8e00ff */
[----:B------:R-:W-:Y:S01]  /*1380*/  ULDC UR4, c[0x0][0x284] ;  /* 0x0000a10000047ab9 */ /* 0x000fe20000000800 */
[----:B------:R-:W-:Y:S01]  /*1390*/  IMAD.IADD R154, R154, 0x1, -R5 ;  /* 0x000000019a9a7824 */ /* 0x000fe200078e0a05 */
[----:B------:R-:W-:Y:S01]  /*13a0*/  UIADD3 UR45, UR41, 0x60, URZ ;  /* 0x00000060292d7890 */ /* 0x000fe2000fffe03f */
[----:B------:R-:W-:-:S02]  /*13b0*/  SHF.R.S32.HI R5, RZ, 0x5, R0 ;  /* 0x00000005ff057819 */ /* 0x000fc40000011400 */
[C---:B------:R-:W-:Y:S02]  /*13c0*/  LOP3.LUT R160, R158.reuse, 0x8, RZ, 0xc0, !PT ;  /* 0x000000089ea07812 */ /* 0x040fe400078ec0ff */
[--C-:B------:R-:W-:Y:S01]  /*13d0*/  SHF.R.S32.HI R155, RZ, 0x1f, R154.reuse ;  /* 0x0000001fff9b7819 */ /* 0x100fe2000001149a */
[C-C-:B------:R-:W-:Y:S01]  /*13e0*/  IMAD R161, R5.reuse, -0x10, -R154.reuse ;  /* 0xfffffff005a17824 */ /* 0x140fe200078e0a9a */
[----:B------:R-:W-:Y:S01]  /*13f0*/  LOP3.LUT R158, R158, 0x8, RZ, 0xc, !PT ;  /* 0x000000089e9e7812 */ /* 0x000fe200078e0cff */
[----:B------:R-:W-:Y:S01]  /*1400*/  IMAD.U32 R157, RZ, RZ, UR45 ;  /* 0x0000002dff9d7e24 */ /* 0x000fe2000f8e00ff */
[----:B------:R-:W-:Y:S01]  /*1410*/  LOP3.LUT R160, R160, 0x18, RZ, 0x3c, !PT ;  /* 0x00000018a0a07812 */ /* 0x000fe200078e3cff */
[----:B------:R-:W-:-:S04]  /*1420*/  IMAD.WIDE R154, R5, 0x10, R154 ;  /* 0x00000010059a7825 */ /* 0x000fc800078e029a */
[----:B------:R-:W-:Y:S02]  /*1430*/  VIADD R159, R157, UR42 ;  /* 0x0000002a9d9f7c36 */ /* 0x000fe40008000000 */
[----:B------:R-:W-:-:S07]  /*1440*/  VIADD R161, R161, UR4 ;  /* 0x00000004a1a17c36 */ /* 0x000fce0008000000 */
.L_x_290:
[----:B------:R-:W-:Y:S01]  /*1450*/  SHF.L.U32 R0, R173, 0x1f, RZ ;  /* 0x0000001fad007819 */ /* 0x000fe200000006ff */
[----:B------:R-:W-:Y:S02]  /*1460*/  ULDC UR4, c[0x0][0x28c] ;  /* 0x0000a30000047ab9 */ /* 0x000fe40000000800 */
[----:B------:R-:W-:Y:S01]  /*1470*/  ISETP.LT.AND P1, PT, RZ, UR4, PT ;  /* 0x00000004ff007c0c */ /* 0x000fe2000bf21270 */
[----:B------:R-:W1:Y:S02]  /*1480*/  SYNCS.PHASECHK.TRANS64.TRYWAIT P0, [R157+UR42], R0 ;  /* 0x000000009d0075a7 */ /* 0x000e64000800016a */
[----:B-1-34-:R-:W-:Y:S10]  /*1490*/  @!P0 BRA `(.L_x_15) ;  /* 0x0000009c00dc8947 */ /* 0x01aff40003800000 */
.L_x_313:
[----:B------:R-:W-:Y:S05]  /*14a0*/  @P1 BRA `(.L_x_16) ;  /* 0x0000000000401947 */ /* 0x000fea0003800000 */
[----:B-1----:R-:W-:Y:S01]  /*14b0*/  MOV R0, 0x0 ;  /* 0x0000000000007802 */ /* 0x002fe20000000f00 */
[----:B------:R-:W-:Y:S01]  /*14c0*/  ULDC.64 UR4, c[0x4][0x68] ;  /* 0x01001a0000047ab9 */ /* 0x000fe20000000a00 */
[----:B------:R-:W-:Y:S01]  /*14d0*/  ULDC.64 UR6, c[0x4][0x8] ;  /* 0x0100020000067ab9 */ /* 0x000fe20000000a00 */
[----:B------:R-:W-:Y:S01]  /*14e0*/  IMAD.U32 R4, RZ, RZ, UR4 ;  /* 0x00000004ff047e24 */ /* 0x000fe2000f8e00ff */
[----:B------:R1:W2:Y:S01]  /*14f0*/  LDC.64 R14, c[0x4][R0] ;  /* 0x01000000000e7b82 */ /* 0x0002a20000000a00 */
[----:B------:R-:W-:Y:S01]  /*1500*/  IMAD.U32 R5, RZ, RZ, UR5 ;  /* 0x00000005ff057e24 */ /* 0x000fe2000f8e00ff */
[----:B------:R-:W-:Y:S01]  /*1510*/  ULDC.64 UR4, c[0x4][0x70] ;  /* 0x01001c0000047ab9 */ /* 0x000fe20000000a00 */
[----:B------:R-:W-:Y:S02]  /*1520*/  IMAD.U32 R10, RZ, RZ, UR6 ;  /* 0x00000006ff0a7e24 */ /* 0x000fe4000f8e00ff */
[----:B------:R-:W-:Y:S02]  /*1530*/  IMAD.U32 R6, RZ, RZ, UR4 ;  /* 0x00000004ff067e24 */ /* 0x000fe4000f8e00ff */
[----:B------:R-:W-:-:S02]  /*1540*/  IMAD.U32 R7, RZ, RZ, UR5 ;  /* 0x00000005ff077e24 */ /* 0x000fc4000f8e00ff */
[----:B------:R-:W-:Y:S02]  /*1550*/  IMAD.U32 R11, RZ, RZ, UR7 ;  /* 0x00000007ff0b7e24 */ /* 0x000fe4000f8e00ff */
[----:B------:R-:W-:Y:S02]  /*1560*/  IMAD.MOV.U32 R8, RZ, RZ, 0x1e1 ;  /* 0x000001e1ff087424 */ /* 0x000fe400078e00ff */
[----:B0-----:R-:W-:Y:S02]  /*1570*/  IMAD.MOV.U32 R12, RZ, RZ, 0x1 ;  /* 0x00000001ff0c7424 */ /* 0x001fe400078e00ff */
[----:B-1----:R-:W-:-:S07]  /*1580*/  IMAD.MOV.U32 R13, RZ, RZ, RZ ;  /* 0x000000ffff0d7224 */ /* 0x002fce00078e00ff */
[----:B------:R-:W-:-:S07]  /*1590*/  LEPC R20, `(.L_x_16) ;  /* 0x000000001014794e */ /* 0x000fce0000000000 */
[----:B--2--5:R-:W-:Y:S05]  /*15a0*/  CALL.ABS.NOINC R14 ;  /* 0x000000000e007343 */ /* 0x024fea0003c00000 */
.L_x_16:
[----:B------:R-:W-:-:S13]  /*15b0*/  ISETP.NE.AND P0, PT, R172, 0x3, PT ;  /* 0x00000003ac00780c */ /* 0x000fda0003f05270 */
[----:B------:R-:W-:Y:S05]  /*15c0*/  @!P0 BRA `(.L_x_17) ;  /* 0x0000000000048947 */ /* 0x000fea0003800000 */
[----:B------:R-:W-:Y:S01]  /*15d0*/  BPT.TRAP 0x1 ;  /* 0x000000040000795c */ /* 0x000fe20000300000 */
.L_x_17:
[----:B------:R-:W-:Y:S02]  /*15e0*/  IMAD.U32 R3, RZ, RZ, UR38 ;  /* 0x00000026ff037e24 */ /* 0x000fe4000f8e00ff */
[----:B-1----:R-:W-:-:S03]  /*15f0*/  IMAD.U32 R0, RZ, RZ, UR39 ;  /* 0x00000027ff007e24 */ /* 0x002fc6000f8e00ff */
[----:B------:R-:W-:Y:S02]  /*1600*/  LEA R3, R3, UR41, 0x3 ;  /* 0x0000002903037c11 */ /* 0x000fe4000f8e18ff */
[----:B------:R-:W-:-:S04]  /*1610*/  SHF.L.U32 R0, R0, 0x1f, RZ ;  /* 0x0000001f00007819 */ /* 0x000fc800000006ff */
[----:B------:R1:W2:Y:S01]  /*1620*/  SYNCS.PHASECHK.TRANS64.TRYWAIT P1, [R3+URZ], R0 ;  /* 0x00000000030075a7 */ /* 0x0002a2000802017f */
[----:B------:R-:W-:Y:S05]  /*1630*/  @!P0 BRA `(.L_x_18) ;  /* 0x0000000000048947 */ /* 0x000fea0003800000 */
[----:B------:R-:W-:Y:S01]  /*1640*/  BPT.TRAP 0x1 ;  /* 0x000000040000795c */ /* 0x000fe20000300000 */
.L_x_18:
[----:B------:R-:W-:-:S05]  /*1650*/  IMAD.U32 R4, RZ, RZ, UR43 ;  /* 0x0000002bff047e24 */ /* 0x000fca000f8e00ff */
[----:B------:R-:W-:Y:S01]  /*1660*/  ISETP.GE.AND P2, PT, R4, 0x1, PT ;  /* 0x000000010400780c */ /* 0x000fe20003f46270 */
[----:B--2---:R-:W-:-:S12]  /*1670*/  @P1 BRA `(.L_x_19) ;  /* 0x0000000000081947 */ /* 0x004fd80003800000 */
[----:B------:R-:W2:Y:S02]  /*1680*/  SYNCS.PHASECHK.TRANS64.TRYWAIT P1, [R3+URZ], R0 ;  /* 0x00000000030075a7 */ /* 0x000ea4000802017f */
[----:B--2---:R-:W-:Y:S05]  /*1690*/  @!P1 BRA `(.L_x_20) ;  /* 0x0000009c00709947 */ /* 0x004fea0003800000 */
.L_x_19:
[----:B------:R-:W-:Y:S05]  /*16a0*/  WARPSYNC.ALL ;  /* 0x0000000000007948 */ /* 0x000fea0003800000 */
[----:B------:R-:W-:Y:S01]  /*16b0*/  UIADD3 UR4, UR41, 0x180, URZ ;  /* 0x0000018029047890 */ /* 0x000fe2000fffe03f */
[----:B------:R-:W-:Y:S01]  /*16c0*/  WARPGROUP.ARRIVE ;  /* 0x00000000000079c5 */ /* 0x000fe20000000000 */
[----:B------:R-:W-:Y:S02]  /*16d0*/  UIADD3 UR5, UR41, 0xa180, URZ ;  /* 0x0000a18029057890 */ /* 0x000fe4000fffe03f */
[----:B------:R-:W-:Y:S02]  /*16e0*/  USHF.R.U32.HI UR4, URZ, 0x4, UR4 ;  /* 0x000000043f047899 */ /* 0x000fe40008011604 */
[----:B------:R-:W-:-:S02]  /*16f0*/  USHF.R.U32.HI UR5, URZ, 0x4, UR5 ;  /* 0x000000043f057899 */ /* 0x000fc40008011605 */
[----:B------:R-:W-:Y:S02]  /*1700*/  ULOP3.LUT UR4, UR4, 0x3fff, URZ, 0xc0, !UPT ;  /* 0x00003fff04047892 */ /* 0x000fe4000f8ec03f */
[----:B------:R-:W-:Y:S02]  /*1710*/  ULOP3.LUT UR5, UR5, 0x3fff, URZ, 0xc0, !UPT ;  /* 0x00003fff05057892 */ /* 0x000fe4000f8ec03f */
[----:B------:R-:W-:Y:S02]  /*1720*/  ULOP3.LUT UR8, UR4, 0x10000, URZ, 0xfc, !UPT ;  /* 0x0001000004087892 */ /* 0x000fe4000f8efc3f */
[----:B------:R-:W-:Y:S02]  /*1730*/  ULOP3.LUT UR9, UR5, 0x10000, URZ, 0xfc, !UPT ;  /* 0x0001000005097892 */ /* 0x000fe4000f8efc3f */
[----:B------:R-:W-:Y:S02]  /*1740*/  ULEA UR10, UR38, UR8, 0x9 ;  /* 0x00000008260a7291 */ /* 0x000fe4000f8e483f */
[----:B------:R-:W-:Y:S01]  /*1750*/  ULEA UR11, UR38, UR9, 0xb ;  /* 0x00000009260b7291 */ /* 0x000fe2000f8e583f */
[----:B------:R-:W-:Y:S01]  /*1760*/  UMOV UR5, 0x40000040 ;  /* 0x4000004000057882 */ /* 0x000fe20000000000 */
[----:B------:R-:W-:-:S03]  /*1770*/  UMOV UR7, 0x40000040 ;  /* 0x4000004000077882 */ /* 0x000fc60000000000 */
[----:B------:R-:W-:Y:S02]  /*1780*/  UMOV UR4, UR10 ;  /* 0x0000000a00047c82 */ /* 0x000fe40008000000 */
[----:B------:R-:W-:Y:S02]  /*1790*/  UMOV UR6, UR11 ;  /* 0x0000000b00067c82 */ /* 0x000fe40008000000 */
[----:B------:R-:W-:Y:S01]  /*17a0*/  HGMMA.64x256x16.F32 R24, gdesc[UR4], RZ, !UPT, gsb0 ;  /* 0x03e00000041879f0 */ /* 0x000fe2000c0008ff */
[----:B------:R-:W-:Y:S02]  /*17b0*/  UIADD3 UR4, UR10, 0x2, URZ ;  /* 0x000000020a047890 */ /* 0x000fe4000fffe03f */
[----:B------:R-:W-:Y:S01]  /*17c0*/  UIADD3 UR6, UR11, 0x2, URZ ;  /* 0x000000020b067890 */ /* 0x000fe2000fffe03f */
[----:B------:R-:W-:Y:S01]  /*17d0*/  UMOV UR5, 0x40000040 ;  /* 0x4000004000057882 */ /* 0x000fe20000000000 */
[----:B------:R-:W-:Y:S01]  /*17e0*/  UMOV UR7, 0x40000040 ;  /* 0x4000004000077882 */ /* 0x000fe20000000000 */
[----:B------:R-:W-:-:S02]  /*17f0*/  WARPGROUP.DEPBAR.LE gsb0, 0x0 ;  /* 0x00008000000079c5 */ /* 0x000fc40000010000 */
[----:B------:R-:W-:-:S15]  /*1800*/  WARPGROUP.ARRIVE ;  /* 0x00000000000079c5 */ /* 0x000fde0000000000 */
[----:B------:R-:W-:-:S05]  /*1810*/  NOP ;  /* 0x0000000000007918 */ /* 0x000fca0000000000 */
[----:B------:R-:W-:Y:S01]  /*1820*/  HGMMA.64x256x16.F32 R24, gdesc[UR4], R24, gsb0 ;  /* 0x03e00000041879f0 */ /* 0x000fe20008000818 */
[----:B------:R-:W-:Y:S02]  /*1830*/  UIADD3 UR4, UR10, 0x4, URZ ;  /* 0x000000040a047890 */ /* 0x000fe4000fffe03f */
[----:B------:R-:W-:Y:S01]  /*1840*/  UIADD3 UR6, UR11, 0x4, URZ ;  /* 0x000000040b067890 */ /* 0x000fe2000fffe03f */
[----:B------:R-:W-:Y:S01]  /*1850*/  UMOV UR5, 0x40000040 ;  /* 0x4000004000057882 */ /* 0x000fe20000000000 */
[----:B------:R-:W-:Y:S01]  /*1860*/  UMOV UR7, 0x40000040 ;  /* 0x4000004000077882 */ /* 0x000fe20000000000 */
[----:B------:R-:W-:Y:S02]  /*1870*/  WARPGROUP.DEPBAR.LE gsb0, 0x0 ;  /* 0x00008000000079c5 */ /* 0x000fe40000010000 */
        /* <DEDUP_REMOVED lines=10> */
[----:B------:R-:W-:Y:S03]  /*1920*/  HGMMA.64x256x16.F32 R24, gdesc[UR4], R24, gsb0 ;  /* 0x03e00000041879f0 */ /* 0x000fe60008000818 */
[----:B------:R-:W-:Y:S02]  /*1930*/  WARPGROUP.DEPBAR.LE gsb0, 0x0 ;  /* 0x00008000000079c5 */ /* 0x000fe40000010000 */
[----:B------:R-:W-:Y:S05]  /*1940*/  @!P2 BRA `(.L_x_21) ;  /* 0x00000004001ca947 */ /* 0x000fea0003800000 */
[----:B------:R-:W-:Y:S01]  /*1950*/  UIADD3 UR4, UR38, 0x1, URZ ;  /* 0x0000000126047890 */ /* 0x000fe2000fffe03f */
[----:B-12---:R-:W-:Y:S01]  /*1960*/  IMAD.U32 R0, RZ, RZ, UR43 ;  /* 0x0000002bff007e24 */ /* 0x006fe2000f8e00ff */
[----:B------:R-:W-:Y:S02]  /*1970*/  UMOV UR11, UR38 ;  /* 0x00000026000b7c82 */ /* 0x000fe40008000000 */
[----:B------:R-:W-:-:S04]  /*1980*/  UISETP.NE.AND UP0, UPT, UR4, 0x5, UPT ;  /* 0x000000050400788c */ /* 0x000fc8000bf05270 */
[----:B------:R-:W-:Y:S02]  /*1990*/  USEL UR5, URZ, 0x1, UP0 ;  /* 0x000000013f057887 */ /* 0x000fe40008000000 */
[----:B------:R-:W-:Y:S02]  /*19a0*/  USEL UR10, UR4, URZ, UP0 ;  /* 0x0000003f040a7287 */ /* 0x000fe40008000000 */
[----:B------:R-:W-:-:S06]  /*19b0*/  ULOP3.LUT UR5, UR39, UR5, URZ, 0x3c, !UPT ;  /* 0x0000000527057292 */ /* 0x000fcc000f8e3c3f */
[----:B------:R-:W-:-:S07]  /*19c0*/  IMAD.U32 R5, RZ, RZ, UR5 ;  /* 0x00000005ff057e24 */ /* 0x000fce000f8e00ff */
.L_x_28:
[----:B-12---:R-:W-:Y:S05]  /*19d0*/  @!P0 BRA `(.L_x_22) ;  /* 0x0000000000048947 */ /* 0x006fea0003800000 */
[----:B------:R-:W-:Y:S01]  /*19e0*/  BPT.TRAP 0x1 ;  /* 0x000000040000795c */ /* 0x000fe20000300000 */
.L_x_22:
[----:B------:R-:W-:Y:S01]  /*19f0*/  ULEA UR4, UR10, UR41, 0x3 ;  /* 0x000000290a047291 */ /* 0x000fe2000f8e183f */
[----:B------:R-:W-:-:S08]  /*1a00*/  SHF.L.U32 R3, R5, 0x1f, RZ ;  /* 0x0000001f05037819 */ /* 0x000fd000000006ff */
[----:B------:R1:W2:Y:S01]  /*1a10*/  SYNCS.PHASECHK.TRANS64.TRYWAIT P1, [UR4], R3 ;  /* 0x00000003ff0075a7 */ /* 0x0002a20008020144 */
[----:B------:R-:W-:Y:S05]  /*1a20*/  @!P0 BRA `(.L_x_23) ;  /* 0x0000000000048947 */ /* 0x000fea0003800000 */
[----:B------:R-:W-:Y:S01]  /*1a30*/  BPT.TRAP 0x1 ;  /* 0x000000040000795c */ /* 0x000fe20000300000 */
.L_x_23:
[----:B--2---:R-:W-:Y:S05]  /*1a40*/  @P1 BRA `(.L_x_24) ;  /* 0x0000000000081947 */ /* 0x004fea0003800000 */
[----:B------:R-:W2:Y:S02]  /*1a50*/  SYNCS.PHASECHK.TRANS64.TRYWAIT P1, [UR4], R3 ;  /* 0x00000003ff0075a7 */ /* 0x000ea40008020144 */
[----:B--2---:R-:W-:Y:S05]  /*1a60*/  @!P1 BRA `(.L_x_25) ;  /* 0x0000009800909947 */ /* 0x004fea0003800000 */
.L_x_24:
[----:B------:R-:W-:Y:S01]  /*1a70*/  ULEA UR12, UR10, UR8, 0x9 ;  /* 0x000000080a0c7291 */ /* 0x000fe2000f8e483f */
[----:B------:R-:W-:Y:S01]  /*1a80*/  WARPGROUP.ARRIVE ;  /* 0x00000000000079c5 */ /* 0x000fe20000000000 */
[----:B------:R-:W-:Y:S01]  /*1a90*/  ULEA UR13, UR10, UR9, 0xb ;  /* 0x000000090a0d7291 */ /* 0x000fe2000f8e583f */
[----:B------:R-:W-:Y:S01]  /*1aa0*/  UMOV UR5, 0x40000040 ;  /* 0x4000004000057882 */ /* 0x000fe20000000000 */
[----:B------:R-:W-:-:S03]  /*1ab0*/  UMOV UR7, 0x40000040 ;  /* 0x4000004000077882 */ /* 0x000fc60000000000 */
[----:B------:R-:W-:Y:S02]  /*1ac0*/  UMOV UR4, UR12 ;  /* 0x0000000c00047c82 */ /* 0x000fe40008000000 */
[----:B------:R-:W-:Y:S02]  /*1ad0*/  UMOV UR6, UR13 ;  /* 0x0000000d00067c82 */ /* 0x000fe40008000000 */
[----:B------:R-:W-:Y:S01]  /*1ae0*/  HGMMA.64x256x16.F32 R24, gdesc[UR4], R24, gsb0 ;  /* 0x03e00000041879f0 */ /* 0x000fe20008000818 */
        /* <DEDUP_REMOVED lines=26> */
[----:B------:R-:W-:Y:S01]  /*1c90*/  BPT.TRAP 0x1 ;  /* 0x000000040000795c */ /* 0x000fe20000300000 */
.L_x_26:
[----:B------:R-:W-:Y:S01]  /*1ca0*/  ULEA UR4, UR11, UR41, 0x3 ;  /* 0x000000290b047291 */ /* 0x000fe2000f8e183f */
[----:B------:R-:W-:-:S03]  /*1cb0*/  ISETP.GT.U32.AND P1, PT, R16, 0x1, PT ;  /* 0x000000011000780c */ /* 0x000fc60003f24070 */
[----:B------:R-:W-:-:S04]  /*1cc0*/  UIADD3 UR4, UR4, 0x28, URZ ;  /* 0x0000002804047890 */ /* 0x000fc8000fffe03f */
[----:B------:R-:W-:-:S09]  /*1cd0*/  UPRMT UR4, URZ, 0x654, UR4 ;  /* 0x000006543f047896 */ /* 0x000fd20008000004 */
[----:B------:R-:W-:Y:S01]  /*1ce0*/  SYNCS.ARRIVE.TRANS64.RED.A1T0 RZ, [UR4], RZ ;  /* 0x000000ffffff79a7 */ /* 0x000fe20008100404 */
[----:B------:R-:W-:Y:S05]  /*1cf0*/  @P1 BRA `(.L_x_27) ;  /* 0x0000000000041947 */ /* 0x000fea0003800000 */
[----:B------:R-:W-:Y:S01]  /*1d00*/  BPT.TRAP 0x1 ;  /* 0x000000040000795c */ /* 0x000fe20000300000 */
.L_x_27:
[----:B------:R-:W-:Y:S01]  /*1d10*/  UIADD3 UR10, UR10, 0x1, URZ ;  /* 0x000000010a0a7890 */ /* 0x000fe2000fffe03f */
[C---:B------:R-:W-:Y:S01]  /*1d20*/  ISETP.GT.AND P1, PT, R0.reuse, 0x1, PT ;  /* 0x000000010000780c */ /* 0x040fe20003f24270 */
[----:B------:R-:W-:Y:S01]  /*1d30*/  UIADD3 UR11, UR11, 0x1, URZ ;  /* 0x000000010b0b7890 */ /* 0x000fe2000fffe03f */
[----:B------:R-:W-:Y:S01]  /*1d40*/  VIADD R0, R0, 0xffffffff ;  /* 0xffffffff00007836 */ /* 0x000fe20000000000 */
[----:B------:R-:W-:Y:S02]  /*1d50*/  UISETP.NE.AND UP0, UPT, UR10, 0x5, UPT ;  /* 0x000000050a00788c */ /* 0x000fe4000bf05270 */
[----:B------:R-:W-:Y:S02]  /*1d60*/  UISETP.NE.AND UP1, UPT, UR11, 0x5, UPT ;  /* 0x000000050b00788c */ /* 0x000fe4000bf25270 */
[----:B------:R-:W-:Y:S02]  /*1d70*/  USEL UR4, URZ, 0x1, UP0 ;  /* 0x000000013f047887 */ /* 0x000fe40008000000 */
[----:B------:R-:W-:-:S02]  /*1d80*/  USEL UR10, UR10, URZ, UP0 ;  /* 0x0000003f0a0a7287 */ /* 0x000fc40008000000 */
[----:B------:R-:W-:Y:S02]  /*1d90*/  USEL UR11, UR11, URZ, UP1 ;  /* 0x0000003f0b0b7287 */ /* 0x000fe40008800000 */
[----:B------:R-:W-:Y:S01]  /*1da0*/  LOP3.LUT R5, R5, UR4, RZ, 0x3c, !PT ;  /* 0x0000000405057c12 */ /* 0x000fe2000f8e3cff */
[----:B------:R-:W-:Y:S09]  /*1db0*/  @P1 BRA `(.L_x_28) ;  /* 0xfffffffc00041947 */ /* 0x000ff2000383ffff */
.L_x_21:
[----:B-12---:R-:W1:Y:S01]  /*1dc0*/  LDC R0, c[0x0][0x28c] ;  /* 0x0000a300ff007b82 */ /* 0x006e620000000800 */
[----:B------:R2:W-:Y:S01]  /*1dd0*/  SYNCS.ARRIVE.TRANS64.A1T0 RZ, [R158+UR45], RZ ;  /* 0x000000ff9eff79a7 */ /* 0x0005e2000810002d */
[----:B-1----:R-:W-:-:S13]  /*1de0*/  ISETP.GE.AND P1, PT, R0, 0x1, PT ;  /* 0x000000010000780c */ /* 0x002fda0003f26270 */
[----:B--2---:R-:W-:Y:S05]  /*1df0*/  @!P1 BRA `(.L_x_29) ;  /* 0x0000000000349947 */ /* 0x004fea0003800000 */
[----:B------:R-:W-:Y:S05]  /*1e00*/  @!P0 BRA `(.L_x_30) ;  /* 0x0000000000048947 */ /* 0x000fea0003800000 */
[----:B------:R-:W-:Y:S01]  /*1e10*/  BPT.TRAP 0x1 ;  /* 0x000000040000795c */ /* 0x000fe20000300000 */
.L_x_30:
[----:B------:R-:W-:Y:S01]  /*1e20*/  UIADD3 UR6, UR43, UR38, URZ ;  /* 0x000000262b067290 */ /* 0x000fe2000fffe03f */
[----:B------:R-:W-:-:S03]  /*1e30*/  ISETP.GT.U32.AND P0, PT, R16, 0x1, PT ;  /* 0x000000011000780c */ /* 0x000fc60003f04070 */
[----:B------:R-:W-:-:S04]  /*1e40*/  UIMAD.WIDE.U32 UR4, UR6, -0x33333333, URZ ;  /* 0xcccccccd060478a5 */ /* 0x000fc8000f8e003f */
[----:B------:R-:W-:-:S04]  /*1e50*/  USHF.R.U32.HI UR4, URZ, 0x2, UR5 ;  /* 0x000000023f047899 */ /* 0x000fc80008011605 */
[----:B------:R-:W-:-:S04]  /*1e60*/  UIMAD UR6, UR4, -0x5, UR6 ;  /* 0xfffffffb040678a4 */ /* 0x000fc8000f8e0206 */
[----:B------:R-:W-:-:S04]  /*1e70*/  ULEA UR6, UR6, UR41, 0x3 ;  /* 0x0000002906067291 */ /* 0x000fc8000f8e183f */
[----:B------:R-:W-:-:S04]  /*1e80*/  UIADD3 UR6, UR6, 0x28, URZ ;  /* 0x0000002806067890 */ /* 0x000fc8000fffe03f */
[----:B------:R-:W-:-:S09]  /*1e90*/  UPRMT UR6, URZ, 0x654, UR6 ;  /* 0x000006543f067896 */ /* 0x000fd20008000006 */
[----:B------:R-:W-:Y:S01]  /*1ea0*/  SYNCS.ARRIVE.TRANS64.RED.A1T0 RZ, [UR6], RZ ;  /* 0x000000ffffff79a7 */ /* 0x000fe20008100406 */
[----:B------:R-:W-:Y:S05]  /*1eb0*/  @P0 BRA `(.L_x_29) ;  /* 0x0000000000040947 */ /* 0x000fea0003800000 */
[----:B------:R-:W-:Y:S01]  /*1ec0*/  BPT.TRAP 0x1 ;  /* 0x000000040000795c */ /* 0x000fe20000300000 */
.L_x_29:
[----:B------:R-:W-:Y:S01]  /*1ed0*/  SHF.L.U32 R0, R173, 0x1f, RZ ;  /* 0x0000001fad007819 */ /* 0x000fe200000006ff */
[----:B------:R-:W-:Y:S01]  /*1ee0*/  UIADD3 UR38, UR44, UR38, URZ ;  /* 0x000000262c267290 */ /* 0x000fe2000fffe03f */
[----:B------:R-:W1:Y:S01]  /*1ef0*/  LDC R15, c[0x0][0x288] ;  /* 0x0000a200ff0f7b82 */ /* 0x000e620000000800 */
[----:B------:R-:W-:Y:S01]  /*1f00*/  UISETP.GE.U32.AND UP1, UPT, UR44, 0x5, UPT ;  /* 0x000000052c00788c */ /* 0x000fe2000bf26070 */
[----:B------:R-:W-:Y:S01]  /*1f10*/  IMAD.SHL.U32 R8, R156, 0x2, RZ ;  /* 0x000000029c087824 */ /* 0x000fe200078e00ff */
[----:B------:R-:W-:Y:S02]  /*1f20*/  UISETP.GT.U32.AND UP0, UPT, UR38, 0x4, UPT ;  /* 0x000000042600788c */ /* 0x000fe4000bf04070 */
[----:B------:R-:W-:Y:S02]  /*1f30*/  UIMAD.WIDE.U32 UR4, UR38, -0x33333333, URZ ;  /* 0xcccccccd260478a5 */ /* 0x000fe4000f8e003f */
[----:B------:R-:W-:Y:S01]  /*1f40*/  UISETP.LT.U32.AND UP0, UPT, UR44, 0x5, UP0 ;  /* 0x000000052c00788c */ /* 0x000fe20008701070 */
[----:B------:R-:W2:Y:S01]  /*1f50*/  SYNCS.PHASECHK.TRANS64.TRYWAIT P0, [R157+UR42+0x10], R0 ;  /* 0x000010009d0075a7 */ /* 0x000ea2000800016a */
[----:B------:R-:W-:Y:S01]  /*1f60*/  USHF.R.U32.HI UR4, URZ, 0x2, UR5 ;  /* 0x000000023f047899 */ /* 0x000fe20008011605 */
[----:B------:R-:W-:Y:S01]  /*1f70*/  SHF.R.S32.HI R9, RZ, 0x1f, R8 ;  /* 0x0000001fff097819 */ /* 0x000fe20000011408 */
[----:B------:R-:W-:-:S02]  /*1f80*/  USEL UR6, URZ, 0x1, !UP0 ;  /* 0x000000013f067887 */ /* 0x000fc4000c000000 */
[----:B------:R-:W-:Y:S02]  /*1f90*/  UIMAD UR38, UR4, -0x5, UR38 ;  /* 0xfffffffb042678a4 */ /* 0x000fe4000f8e0226 */
[----:B------:R-:W-:-:S04]  /*1fa0*/  ULOP3.LUT UR39, UR39, UR6, URZ, 0x3c, !UPT ;  /* 0x0000000627277292 */ /* 0x000fc8000f8e3c3f */
[----:B------:R-:W-:Y:S01]  /*1fb0*/  @UP1 ULOP3.LUT UR39, UR39, 0x1, UR4, 0x78, !UPT ;  /* 0x0000000127271892 */ /* 0x000fe2000f8e7804 */
[----:B-12---:R-:W-:Y:S11]  /*1fc0*/  @!P0 BRA `(.L_x_31) ;  /* 0x0000009400508947 */ /* 0x006ff60003800000 */
.L_x_314:
[----:B------:R-:W-:Y:S01]  /*1fd0*/  IMAD.SHL.U32 R14, R19, 0x40, RZ ;  /* 0x00000040130e7824 */ /* 0x000fe200078e00ff */
[----:B------:R-:W-:Y:S01]  /*1fe0*/  ULDC UR6, c[0x0][0x284] ;  /* 0x0000a10000067ab9 */ /* 0x000fe20000000800 */
[----:B0-----:R-:W-:Y:S01]  /*1ff0*/  IMAD.SHL.U32 R12, R22, 0x100, RZ ;  /* 0x00000100160c7824 */ /* 0x001fe200078e00ff */
[----:B------:R-:W-:Y:S01]  /*2000*/  SHF.R.S32.HI R165, RZ, 0x1f, R2 ;  /* 0x0000001fffa57819 */ /* 0x000fe20000011402 */
[----:B------:R-:W-:Y:S01]  /*2010*/  ULDC.64 UR4, c[0x0][0x5d0] ;  /* 0x0001740000047ab9 */ /* 0x000fe20000000a00 */
[----:B------:R-:W-:Y:S01]  /*2020*/  ISETP.GE.AND P0, PT, R14, UR6, PT ;  /* 0x000000060e007c0c */ /* 0x000fe2000bf06270 */
[----:B------:R-:W-:Y:S01]  /*2030*/  IMAD.WIDE.U32 R4, R2, UR4, R8 ;  /* 0x0000000402047c25 */ /* 0x000fe2000f8e0008 */
[----:B------:R-:W-:Y:S02]  /*2040*/  SHF.R.S32.HI R13, RZ, 0x1f, R12 ;  /* 0x0000001fff0d7819 */ /* 0x000fe4000001140c */
[C---:B------:R-:W-:Y:S01]  /*2050*/  ISETP.GE.OR P0, PT, R12.reuse, R15, P0 ;  /* 0x0000000f0c00720c */ /* 0x040fe20000706670 */
[----:B------:R-:W-:Y:S01]  /*2060*/  IMAD R3, R165, UR4, RZ ;  /* 0x00000004a5037c24 */ /* 0x000fe2000f8e02ff */
[----:B------:R-:W-:-:S03]  /*2070*/  IADD3 R6, P1, R12, R4, RZ ;  /* 0x000000040c067210 */ /* 0x000fc60007f3e0ff */
[----:B------:R-:W-:-:S05]  /*2080*/  IMAD R3, R2, UR5, R3 ;  /* 0x0000000502037c24 */ /* 0x000fca000f8e0203 */
[----:B------:R-:W-:-:S03]  /*2090*/  IADD3.X R7, R13, R5, R3, P1, !PT ;  /* 0x000000050d077210 */ /* 0x000fc60000ffe403 */
[----:B------:R-:W-:Y:S05]  /*20a0*/  @P0 BRA `(.L_x_32) ;  /* 0x0000007c000c0947 */ /* 0x000fea0003800000 */
[----:B------:R-:W0:Y:S01]  /*20b0*/  LDC.64 R10, c[0x0][0x5c8] ;  /* 0x00017200ff0a7b82 */ /* 0x000e220000000a00 */
[----:B-----5:R-:W-:Y:S01]  /*20c0*/  FSETP.NEU.AND P0, PT, R152, RZ, PT ;  /* 0x000000ff9800720b */ /* 0x020fe20003f0d000 */
[----:B------:R-:W-:Y:S01]  /*20d0*/  IMAD R3, R156, -0x2, R15 ;  /* 0xfffffffe9c037824 */ /* 0x000fe200078e020f */
[----:B------:R-:W-:Y:S01]  /*20e0*/  BSSY B0, `(.L_x_32) ;  /* 0x00007bf000007945 */ /* 0x000fe20003800000 */
[----:B------:R-:W-:-:S04]  /*20f0*/  IMAD.WIDE R162, R19, 0x40, R154 ;  /* 0x0000004013a27825 */ /* 0x000fc800078e029a */
[----:B-1----:R-:W-:Y:S02]  /*2100*/  IMAD.IADD R0, R3, 0x1, -R12 ;  /* 0x0000000103007824 */ /* 0x002fe400078e0a0c */
[----:B------:R-:W-:-:S03]  /*2110*/  IMAD.IADD R3, R161, 0x1, -R14 ;  /* 0x00000001a1037824 */ /* 0x000fc600078e0a0e */
[----:B------:R-:W-:-:S04]  /*2120*/  ISETP.GT.AND P2, PT, R0, RZ, PT ;  /* 0x000000ff0000720c */ /* 0x000fc80003f44270 */
[----:B------:R-:W-:Y:S01]  /*2130*/  ISETP.GT.AND P1, PT, R3, RZ, P2 ;  /* 0x000000ff0300720c */ /* 0x000fe20001724270 */
[-C--:B0-----:R-:W-:Y:S02]  /*2140*/  IMAD R4, R163, R10.reuse, RZ ;  /* 0x0000000aa3047224 */ /* 0x081fe400078e02ff */
[----:B------:R-:W-:-:S04]  /*2150*/  IMAD.WIDE.U32 R6, R162, R10, R6 ;  /* 0x0000000aa2067225 */ /* 0x000fc800078e0006 */
[----:B------:R-:W-:-:S04]  /*2160*/  IMAD R5, R162, R11, R4 ;  /* 0x0000000ba2057224 */ /* 0x000fc800078e0204 */
[----:B------:R-:W-:Y:S01]  /*2170*/  IMAD.IADD R179, R7, 0x1, R5 ;  /* 0x0000000107b37824 */ /* 0x000fe200078e0205 */
[----:B------:R-:W-:Y:S06]  /*2180*/  @!P0 BRA `(.L_x_33) ;  /* 0x0000005400a08947 */ /* 0x000fec0003800000 */
[----:B------:R-:W0:Y:S01]  /*2190*/  LDC.64 R20, c[0x0][0x5b8] ;  /* 0x00016e00ff147b82 */ /* 0x000e220000000a00 */
[----:B------:R-:W-:-:S07]  /*21a0*/  ULDC.64 UR4, c[0x0][0x5c0] ;  /* 0x0001700000047ab9 */ /* 0x000fce0000000a00 */
[----:B------:R-:W1:Y:S08]  /*21b0*/  LDC.64 R166, c[0x0][0x5b0] ;  /* 0x00016c00ffa67b82 */ /* 0x000e700000000a00 */
[----:B------:R-:W2:Y:S01]  /*21c0*/  LDC.64 R14, c[0x0][0x5a8] ;  /* 0x00016a00ff0e7b82 */ /* 0x000ea20000000a00 */
[-C--:B0-----:R-:W-:Y:S02]  /*21d0*/  IMAD R7, R165, R20.reuse, RZ ;  /* 0x00000014a5077224 */ /* 0x081fe400078e02ff */
[----:B------:R-:W-:-:S04]  /*21e0*/  IMAD.WIDE.U32 R4, R2, R20, R8 ;  /* 0x0000001402047225 */ /* 0x000fc800078e0008 */
[----:B------:R-:W-:Y:S01]  /*21f0*/  IMAD R175, R2, R21, R7 ;  /* 0x0000001502af7224 */ /* 0x000fe200078e0207 */
[----:B------:R-:W-:Y:S01]  /*2200*/  IADD3 R164, P0, R12, R4, RZ ;  /* 0x000000040ca47210 */ /* 0x000fe20007f1e0ff */
[----:B-1----:R-:W-:-:S03]  /*2210*/  IMAD R4, R163, R166, RZ ;  /* 0x000000a6a3047224 */ /* 0x002fc600078e02ff */
[----:B------:R-:W-:Y:S01]  /*2220*/  IADD3.X R165, R13, R5, R175, P0, !PT ;  /* 0x000000050da57210 */ /* 0x000fe200007fe4af */
[C---:B------:R-:W-:Y:S02]  /*2230*/  IMAD R177, R162.reuse, R167, R4 ;  /* 0x000000a7a2b17224 */ /* 0x040fe400078e0204 */
[----:B------:R-:W-:-:S04]  /*2240*/  IMAD.WIDE.U32 R4, R162, R166, R164 ;  /* 0x000000a6a2047225 */ /* 0x000fc800078e00a4 */
[----:B------:R-:W-:Y:S01]  /*2250*/  IMAD.IADD R5, R5, 0x1, R177 ;  /* 0x0000000105057824 */ /* 0x000fe200078e02b1 */
[----:B--2---:R-:W-:-:S04]  /*2260*/  LEA R168, P0, R4, R14, 0x1 ;  /* 0x0000000e04a87211 */ /* 0x004fc800078008ff */
[----:B------:R-:W-:-:S05]  /*2270*/  LEA.HI.X R169, R4, R15, R5, 0x1, P0 ;  /* 0x0000000f04a97211 */ /* 0x000fca00000f0c05 */
[----:B------:R0:W2:Y:S01]  /*2280*/  @P1 LDG.E.LTC128B.U16 R19, desc[UR36][R168.64] ;  /* 0x00000024a8131981 */ /* 0x0000a2000c1e1520 */
[----:B------:R-:W-:Y:S01]  /*2290*/  IMAD.WIDE.U32 R4, R162, R166, R12 ;  /* 0x000000a6a2047225 */ /* 0x000fe200078e000c */
[----:B------:R-:W-:Y:S02]  /*22a0*/  BSSY B1, `(.L_x_34) ;  /* 0x0000014000017945 */ /* 0x000fe40003800000 */
[----:B------:R-:W-:-:S04]  /*22b0*/  IADD3 R170, P0, R8, R4, RZ ;  /* 0x0000000408aa7210 */ /* 0x000fc80007f1e0ff */
[----:B------:R-:W-:Y:S01]  /*22c0*/  IADD3.X R171, R9, R177, R5, P0, !PT ;  /* 0x000000b109ab7210 */ /* 0x000fe200007fe405 */
[----:B0-----:R-:W-:Y:S01]  /*22d0*/  IMAD.SHL.U32 R168, R166, 0x8, RZ ;  /* 0x00000008a6a87824 */ /* 0x001fe200078e00ff */
[----:B------:R-:W-:Y:S02]  /*22e0*/  LEA R4, P0, R6, UR4, 0x1 ;  /* 0x0000000406047c11 */ /* 0x000fe4000f8008ff */
[----:B------:R-:W-:Y:S01]  /*22f0*/  SHF.L.U64.HI R169, R166, 0x3, R167 ;  /* 0x00000003a6a97819 */ /* 0x000fe200000102a7 */
[----:B------:R-:W-:Y:S01]  /*2300*/  IMAD.WIDE.U32 R170, R2, R20, R170 ;  /* 0x0000001402aa7225 */ /* 0x000fe200078e00aa */
[----:B------:R-:W-:Y:S02]  /*2310*/  LEA.HI.X R5, R6, UR5, R179, 0x1, P0 ;  /* 0x0000000506057c11 */ /* 0x000fe400080f0cb3 */
[----:B------:R-:W-:Y:S02]  /*2320*/  ISETP.GT.AND P0, PT, R0, 0x1, PT ;  /* 0x000000010000780c */ /* 0x000fe40003f04270 */
[----:B------:R-:W-:-:S02]  /*2330*/  LEA R6, P4, R170, R14, 0x1 ;  /* 0x0000000eaa067211 */ /* 0x000fc400078808ff */
[----:B------:R-:W-:Y:S01]  /*2340*/  ISETP.GT.AND P3, PT, R3, RZ, P0 ;  /* 0x000000ff0300720c */ /* 0x000fe20000764270 */
[----:B--2---:R-:W-:-:S05]  /*2350*/  HADD2.F32 R7, -RZ, R19.H0_H0 ;  /* 0x20000013ff077230 */ /* 0x004fca0000004100 */
[----:B------:R-:W-:-:S04]  /*2360*/  FMUL R7, R7, R152 ;  /* 0x0000009807077220 */ /* 0x000fc80000400000 */
[----:B------:R-:W-:-:S05]  /*2370*/  FFMA R7, R24, R153, R7 ;  /* 0x0000009918077223 */ /* 0x000fca0000000007 */
[----:B------:R-:W-:Y:S01]  /*2380*/  F2FP.F16.F32.PACK_AB R21, RZ, R7 ;  /* 0x00000007ff15723e */ /* 0x000fe200000000ff */
[----:B------:R-:W-:-:S04]  /*2390*/  IMAD.IADD R7, R175, 0x1, R171 ;  /* 0x00000001af077824 */ /* 0x000fc800078e02ab */
[----:B------:R0:W-:Y:S01]  /*23a0*/  @P1 STG.E.U16 desc[UR36][R4.64], R21 ;  /* 0x0000001504001986 */ /* 0x0001e2000c101524 */
[----:B------:R-:W-:Y:S01]  /*23b0*/  LEA.HI.X R7, R170, R15, R7, 0x1, P4 ;  /* 0x0000000faa077211 */ /* 0x000fe200020f0c07 */
[----:B------:R-:W-:Y:S06]  /*23c0*/  @!P3 BRA `(.L_x_35) ;  /* 0x000000000004b947 */ /* 0x000fec0003800000 */
[----:B------:R1:W5:Y:S02]  /*23d0*/  LDG.E.LTC128B.U16 R19, desc[UR36][R6.64+0x2] ;  /* 0x0000022406137981 */ /* 0x000364000c1e1520 */
.L_x_35:
[----:B------:R-:W-:Y:S05]  /*23e0*/  BSYNC B1 ;  /* 0x0000000000017941 */ /* 0x000fea0003800000 */
.L_x_34:
[----:B0----5:R-:W-:Y:S01]  /*23f0*/  HADD2.F32 R21, -RZ, R19.H0_H0 ;  /* 0x20000013ff157230 */ /* 0x021fe20000004100 */
[----:B------:R-:W-:Y:S01]  /*2400*/  ISETP.GT.AND P2, PT, R3, 0x8, P2 ;  /* 0x000000080300780c */ /* 0x000fe20001744270 */
[----:B------:R-:W-:-:S04]  /*2410*/  IMAD.WIDE.U32 R168, R162, R166, R168 ;  /* 0x000000a6a2a87225 */ /* 0x000fc800078e00a8 */
[----:B------:R-:W-:Y:S01]  /*2420*/  FMUL R22, R21, R152 ;  /* 0x0000009815167220 */ /* 0x000fe20000400000 */
[----:B------:R-:W-:Y:S01]  /*2430*/  IMAD.IADD R177, R177, 0x1, R169 ;  /* 0x00000001b1b17824 */ /* 0x000fe200078e02a9 */
[----:B------:R-:W-:Y:S02]  /*2440*/  IADD3 R21, P1, R164, R168, RZ ;  /* 0x000000a8a4157210 */ /* 0x000fe40007f3e0ff */
[----:B------:R-:W-:-:S03]  /*2450*/  FFMA R22, R25, R153, R22 ;  /* 0x0000009919167223 */ /* 0x000fc60000000016 */
[----:B------:R-:W-:Y:S01]  /*2460*/  IMAD.X R164, R177, 0x1, R165, P1 ;  /* 0x00000001b1a47824 */ /* 0x000fe200008e06a5 */
[C---:B------:R-:W-:Y:S02]  /*2470*/  LEA R24, P1, R21.reuse, R14, 0x1 ;  /* 0x0000000e15187211 */ /* 0x040fe400078208ff */
[----:B------:R-:W-:Y:S02]  /*2480*/  F2FP.F16.F32.PACK_AB R22, RZ, R22 ;  /* 0x00000016ff16723e */ /* 0x000fe400000000ff */
[----:B------:R-:W-:Y:S02]  /*2490*/  LEA.HI.X R25, R21, R15, R164, 0x1, P1 ;  /* 0x0000000f15197211 */ /* 0x000fe400008f0ca4 */
[----:B------:R-:W-:Y:S02]  /*24a0*/  PRMT R21, R22, 0x7610, R21 ;  /* 0x0000761016157816 */ /* 0x000fe40000000015 */
[----:B------:R-:W-:-:S03]  /*24b0*/  PRMT R22, R19, 0x7610, R22 ;  /* 0x0000761013167816 */ /* 0x000fc60000000016 */
[----:B------:R0:W-:Y:S04]  /*24c0*/  @P3 STG.E.U16 desc[UR36][R4.64+0x2], R21 ;  /* 0x0000021504003986 */ /* 0x0001e8000c101524 */
[----:B------:R-:W2:Y:S01]  /*24d0*/  @P2 LDG.E.LTC128B.U16 R22, desc[UR36][R24.64] ;  /* 0x0000002418162981 */ /* 0x000ea2000c1e1520 */
[----:B------:R-:W-:Y:S01]  /*24e0*/  IADD3 R8, P1, P3, R8, R168, R12 ;  /* 0x000000a808087210 */ /* 0x000fe20007b3e00c */
[----:B------:R-:W-:Y:S01]  /*24f0*/  BSSY B1, `(.L_x_36) ;  /* 0x0000011000017945 */ /* 0x000fe20003800000 */
[C---:B------:R-:W-:Y:S02]  /*2500*/  SHF.L.U64.HI R11, R10.reuse, 0x4, R11 ;  /* 0x000000040a0b7819 */ /* 0x040fe4000001020b */
[----:B------:R-:W-:Y:S02]  /*2510*/  IADD3.X R9, R9, R177, R13, P1, P3 ;  /* 0x000000b109097210 */ /* 0x000fe40000fe640d */
[----:B------:R-:W-:-:S02]  /*2520*/  LEA R10, P1, R10, R4, 0x4 ;  /* 0x000000040a0a7211 */ /* 0x000fc400078220ff */
[----:B------:R-:W-:Y:S01]  /*2530*/  ISETP.GT.AND P0, PT, R3, 0x8, P0 ;  /* 0x000000080300780c */ /* 0x000fe20000704270 */
[----:B0-----:R-:W-:-:S04]  /*2540*/  IMAD.WIDE.U32 R20, R2, R20, R8 ;  /* 0x0000001402147225 */ /* 0x001fc800078e0008 */
[----:B------:R-:W-:Y:S01]  /*2550*/  IMAD.X R11, R11, 0x1, R5, P1 ;  /* 0x000000010b0b7824 */ /* 0x000fe200008e0605 */
[----:B------:R-:W-:Y:S01]  /*2560*/  LEA R8, P3, R20, R14, 0x1 ;  /* 0x0000000e14087211 */ /* 0x000fe200078608ff */
[----:B------:R-:W-:-:S05]  /*2570*/  IMAD.IADD R2, R175, 0x1, R21 ;  /* 0x00000001af027824 */ /* 0x000fca00078e0215 */
[----:B------:R-:W-:Y:S01]  /*2580*/  LEA.HI.X R9, R20, R15, R2, 0x1, P3 ;  /* 0x0000000f14097211 */ /* 0x000fe200018f0c02 */
[----:B--2---:R-:W-:-:S05]  /*2590*/  HADD2.F32 R19, -RZ, R22.H0_H0 ;  /* 0x20000016ff137230 */ /* 0x004fca0000004100 */
[----:B------:R-:W-:-:S04]  /*25a0*/  FMUL R19, R19, R152 ;  /* 0x0000009813137220 */ /* 0x000fc80000400000 */
[----:B------:R-:W-:-:S05]  /*25b0*/  FFMA R19, R26, R153, R19 ;  /* 0x000000991a137223 */ /* 0x000fca0000000013 */
[----:B------:R-:W-:-:S05]  /*25c0*/  F2FP.F16.F32.PACK_AB R19, RZ, R19 ;  /* 0x00000013ff13723e */ /* 0x000fca00000000ff */
[----:B------:R0:W-:Y:S01]  /*25d0*/  @P2 STG.E.U16 desc[UR36][R10.64], R19 ;  /* 0x000000130a002986 */ /* 0x0001e2000c101524 */
[----:B------:R-:W-:Y:S05]  /*25e0*/  @!P0 BRA `(.L_x_37) ;  /* 0x0000000000048947 */ /* 0x000fea0003800000 */
[----:B------:R2:W5:Y:S02]  /*25f0*/  LDG.E.LTC128B.U16 R22, desc[UR36][R8.64+0x2] ;  /* 0x0000022408167981 */ /* 0x000564000c1e1520 */
.L_x_37:
[----:B------:R-:W-:Y:S05]  /*2600*/  BSYNC B1 ;  /* 0x0000000000017941 */ /* 0x000fea0003800000 */
.L_x_36:
[----:B-----5:R-:W-:Y:S01]  /*2610*/  HADD2.F32 R13, -RZ, R22.H0_H0 ;  /* 0x20000016ff0d7230 */ /* 0x020fe20000004100 */
[----:B------:R-:W-:Y:S01]  /*2620*/  ISETP.GT.AND P1, PT, R0, 0x8, PT ;  /* 0x000000080000780c */ /* 0x000fe20003f24270 */
[----:B------:R-:W-:Y:S03]  /*2630*/  BSSY B1, `(.L_x_38) ;  /* 0x0000008000017945 */ /* 0x000fe60003800000 */
[----:B------:R-:W-:Y:S01]  /*2640*/  FMUL R2, R13, R152 ;  /* 0x000000980d027220 */ /* 0x000fe20000400000 */
[----:B------:R-:W-:-:S03]  /*2650*/  ISETP.GT.AND P2, PT, R3, RZ, P1 ;  /* 0x000000ff0300720c */ /* 0x000fc60000f44270 */
[----:B------:R-:W-:-:S05]  /*2660*/  FFMA R2, R27, R153, R2 ;  /* 0x000000991b027223 */ /* 0x000fca0000000002 */
[----:B------:R-:W-:-:S05]  /*2670*/  F2FP.F16.F32.PACK_AB R2, RZ, R2 ;  /* 0x00000002ff02723e */ /* 0x000fca00000000ff */
[----:B------:R3:W-:Y:S01]  /*2680*/  @P0 STG.E.U16 desc[UR36][R10.64+0x2], R2 ;  /* 0x000002020a000986 */ /* 0x0007e2000c101524 */
[----:B------:R-:W-:Y:S05]  /*2690*/  @!P2 BRA `(.L_x_39) ;  /* 0x000000000004a947 */ /* 0x000fea0003800000 */
[----:B------:R4:W5:Y:S02]  /*26a0*/  LDG.E.LTC128B.U16 R22, desc[UR36][R6.64+0x10] ;  /* 0x0000102406167981 */ /* 0x000964000c1e1520 */
.L_x_39:
[----:B------:R-:W-:Y:S05]  /*26b0*/  BSYNC B1 ;  /* 0x0000000000017941 */ /* 0x000fea0003800000 */
.L_x_38:
        /* <DEDUP_REMOVED lines=10> */
.L_x_41:
[----:B------:R-:W-:Y:S05]  /*2760*/  BSYNC B1 ;  /* 0x0000000000017941 */ /* 0x000fea0003800000 */
.L_x_40:
[----:B0----5:R-:W-:Y:S01]  /*2770*/  HADD2.F32 R13, -RZ, R22.H0_H0 ;  /* 0x20000016ff0d7230 */ /* 0x021fe20000004100 */
[----:B------:R-:W-:Y:S01]  /*2780*/  ISETP.GT.AND P1, PT, R3, 0x8, P1 ;  /* 0x000000080300780c */ /* 0x000fe20000f24270 */
[----:B------:R-:W-:Y:S03]  /*2790*/  BSSY B1, `(.L_x_42) ;  /* 0x0000007000017945 */ /* 0x000fe60003800000 */
[----:B---3--:R-:W-:-:S04]  /*27a0*/  FMUL R2, R13, R152 ;  /* 0x000000980d027220 */ /* 0x008fc80000400000 */
[----:B------:R-:W-:-:S05]  /*27b0*/  FFMA R2, R29, R153, R2 ;  /* 0x000000991d027223 */ /* 0x000fca0000000002 */
[----:B------:R-:W-:-:S05]  /*27c0*/  F2FP.F16.F32.PACK_AB R2, RZ, R2 ;  /* 0x00000002ff02723e */ /* 0x000fca00000000ff */
[----:B------:R0:W-:Y:S01]  /*27d0*/  @P3 STG.E.U16 desc[UR36][R4.64+0x12], R2 ;  /* 0x0000120204003986 */ /* 0x0001e2000c101524 */
[----:B------:R-:W-:Y:S05]  /*27e0*/  @!P1 BRA `(.L_x_43) ;  /* 0x0000000000049947 */ /* 0x000fea0003800000 */
[----:B------:R3:W5:Y:S02]  /*27f0*/  LDG.E.LTC128B.U16 R22, desc[UR36][R8.64+0x10] ;  /* 0x0000102408167981 */ /* 0x000764000c1e1520 */
.L_x_43:
[----:B------:R-:W-:Y:S05]  /*2800*/  BSYNC B1 ;  /* 0x0000000000017941 */ /* 0x000fea0003800000 */
.L_x_42:
[----:B-----5:R-:W-:Y:S01]  /*2810*/  HADD2.F32 R13, -RZ, R22.H0_H0 ;  /* 0x20000016ff0d7230 */ /* 0x020fe20000004100 */
[----:B------:R-:W-:Y:S01]  /*2820*/  ISETP.GT.AND P0, PT, R3, 0x8, P0 ;  /* 0x000000080300780c */ /* 0x000fe20000704270 */
[----:B------:R-:W-:Y:S03]  /*2830*/  BSSY B1, `(.L_x_44) ;  /* 0x0000007000017945 */ /* 0x000fe60003800000 */
[----:B------:R-:W-:-:S04]  /*2840*/  FMUL R13, R13, R152 ;  /* 0x000000980d0d7220 */ /* 0x000fc80000400000 */
[----:B------:R-:W-:-:S05]  /*2850*/  FFMA R13, R30, R153, R13 ;  /* 0x000000991e0d7223 */ /* 0x000fca000000000d */
[----:B------:R-:W-:-:S05]  /*2860*/  F2FP.F16.F32.PACK_AB R13, RZ, R13 ;  /* 0x0000000dff0d723e */ /* 0x000fca00000000ff */
[----:B------:R0:W-:Y:S01]  /*2870*/  @P1 STG.E.U16 desc[UR36][R10.64+0x10], R13 ;  /* 0x0000100d0a001986 */ /* 0x0001e2000c101524 */
[----:B------:R-:W-:Y:S05]  /*2880*/  @!P0 BRA `(.L_x_45) ;  /* 0x0000000000048947 */ /* 0x000fea0003800000 */
[----:B------:R0:W5:Y:S02]  /*2890*/  LDG.E.LTC128B.U16 R22, desc[UR36][R8.64+0x12] ;  /* 0x0000122408167981 */ /* 0x000164000c1e1520 */
.L_x_45:
[----:B------:R-:W-:Y:S05]  /*28a0*/  BSYNC B1 ;  /* 0x0000000000017941 */ /* 0x000fea0003800000 */
.L_x_44:
[----:B0----5:R-:W-:Y:S01]  /*28b0*/  HADD2.F32 R13, -RZ, R22.H0_H0 ;  /* 0x20000016ff0d7230 */ /* 0x021fe20000004100 */
        /* <DEDUP_REMOVED lines=9> */
.L_x_47:
[----:B------:R-:W-:Y:S05]  /*2950*/  BSYNC B1 ;  /* 0x0000000000017941 */ /* 0x000fea0003800000 */
.L_x_46:
        /* <DEDUP_REMOVED lines=10> */
.L_x_49:
[----:B------:R-:W-:Y:S05]  /*2a00*/  BSYNC B1 ;  /* 0x0000000000017941 */ /* 0x000fea0003800000 */
.L_x_48:
[----:B0----5:R-:W-:Y:S01]  /*2a10*/  HADD2.F32 R13, -RZ, R22.H0_H0 ;  /* 0x20000016ff0d7230 */ /* 0x021fe20000004100 */
        /* <DEDUP_REMOVED lines=8> */
.L_x_51:
[----:B------:R-:W-:Y:S05]  /*2aa0*/  BSYNC B1 ;  /* 0x0000000000017941 */ /* 0x000fea0003800000 */
.L_x_50:
        /* <DEDUP_REMOVED lines=9> */
.L_x_53:
[----:B------:R-:W-:Y:S05]  /*2b40*/  BSYNC B1 ;  /* 0x0000000000017941 */ /* 0x000fea0003800000 */
.L_x_52:
        /* <DEDUP_REMOVED lines=10> */
.L_x_55:
[----:B------:R-:W-:Y:S05]  /*2bf0*/  BSYNC B1 ;  /* 0x0000000000017941 */ /* 0x000fea0003800000 */
.L_x_54:
        /* <DEDUP_REMOVED lines=10> */
.L_x_57:
[----:B------:R-:W-:Y:S05]  /*2ca0*/  BSYNC B1 ;  /* 0x0000000000017941 */ /* 0x000fea0003800000 */
.L_x_56:
        /* <DEDUP_REMOVED lines=9> */
.L_x_59:
[----:B------:R-:W-:Y:S05]  /*2d40*/  BSYNC B1 ;  /* 0x0000000000017941 */ /* 0x000fea0003800000 */
.L_x_58:
        /* <DEDUP_REMOVED lines=9> */
.L_x_61:
[----:B------:R-:W-:Y:S05]  /*2de0*/  BSYNC B1 ;  /* 0x0000000000017941 */ /* 0x000fea0003800000 */
.L_x_60:
        /* <DEDUP_REMOVED lines=10> */
.L_x_63:
[----:B------:R-:W-:Y:S05]  /*2e90*/  BSYNC B1 ;  /* 0x0000000000017941 */ /* 0x000fea0003800000 */
.L_x_62:
        /* <DEDUP_REMOVED lines=10> */
.L_x_65:
[----:B------:R-:W-:Y:S05]  /*2f40*/  BSYNC B1 ;  /* 0x0000000000017941 */ /* 0x000fea0003800000 */
.L_x_64:
        /* <DEDUP_REMOVED lines=9> */
.L_x_67:
[----:B------:R-:W-:Y:S05]  /*2fe0*/  BSYNC B1 ;  /* 0x0000000000017941 */ /* 0x000fea0003800000 */
.L_x_66:
        /* <DEDUP_REMOVED lines=9> */
.L_x_69:
[----:B------:R-:W-:Y:S05]  /*3080*/  BSYNC B1 ;  /* 0x0000000000017941 */ /* 0x000fea0003800000 */
.L_x_68:
        /* <DEDUP_REMOVED lines=10> */
.L_x_71:
[----:B------:R-:W-:Y:S05]  /*3130*/  BSYNC B1 ;  /* 0x0000000000017941 */ /* 0x000fea0003800000 */
.L_x_70:
        /* <DEDUP_REMOVED lines=10> */
.L_x_73:
[----:B------:R-:W-:Y:S05]  /*31e0*/  BSYNC B1 ;  /* 0x0000000000017941 */ /* 0x000fea0003800000 */
.L_x_72:
        /* <DEDUP_REMOVED lines=9> */
.L_x_75:
[----:B------:R-:W-:Y:S05]  /*3280*/  BSYNC B1 ;  /* 0x0000000000017941 */ /* 0x000fea0003800000 */
.L_x_74:
        /* <DEDUP_REMOVED lines=9> */
.L_x_77:
[----:B------:R-:W-:Y:S05]  /*3320*/  BSYNC B1 ;  /* 0x0000000000017941 */ /* 0x000fea0003800000 */
.L_x_76:
        /* <DEDUP_REMOVED lines=10> */
.L_x_79:
[----:B------:R-:W-:Y:S05]  /*33d0*/  BSYNC B1 ;  /* 0x0000000000017941 */ /* 0x000fea0003800000 */
.L_x_78:
        /* <DEDUP_REMOVED lines=10> */
.L_x_81:
[----:B------:R-:W-:Y:S05]  /*3480*/  BSYNC B1 ;  /* 0x0000000000017941 */ /* 0x000fea0003800000 */
.L_x_80:
        /* <DEDUP_REMOVED lines=9> */
.L_x_83:
[----:B------:R-:W-:Y:S05]  /*3520*/  BSYNC B1 ;  /* 0x0000000000017941 */ /* 0x000fea0003800000 */
.L_x_82:
        /* <DEDUP_REMOVED lines=9> */
.L_x_85:
[----:B------:R-:W-:Y:S05]  /*35c0*/  BSYNC B1 ;  /* 0x0000000000017941 */ /* 0x000fea0003800000 */
.L_x_84:
        /* <DEDUP_REMOVED lines=10> */
.L_x_87:
[----:B------:R-:W-:Y:S05]  /*3670*/  BSYNC B1 ;  /* 0x0000000000017941 */ /* 0x000fea0003800000 */
.L_x_86:
        /* <DEDUP_REMOVED lines=10> */
.L_x_89:
[----:B------:R-:W-:Y:S05]  /*3720*/  BSYNC B1 ;  /* 0x0000000000017941 */ /* 0x000fea0003800000 */
.L_x_88:
        /* <DEDUP_REMOVED lines=9> */
.L_x_91:
[----:B------:R-:W-:Y:S05]  /*37c0*/  BSYNC B1 ;  /* 0x0000000000017941 */ /* 0x000fea0003800000 */
.L_x_90:
        /* <DEDUP_REMOVED lines=9> */
.L_x_93:
[----:B------:R-:W-:Y:S05]  /*3860*/  BSYNC B1 ;  /* 0x0000000000017941 */ /* 0x000fea0003800000 */
.L_x_92:
        /* <DEDUP_REMOVED lines=10> */
.L_x_95:
[----:B------:R-:W-:Y:S05]  /*3910*/  BSYNC B1 ;  /* 0x0000000000017941 */ /* 0x000fea0003800000 */
.L_x_94:
        /* <DEDUP_REMOVED lines=10> */
.L_x_97:
[----:B------:R-:W-:Y:S05]  /*39c0*/  BSYNC B1 ;  /* 0x0000000000017941 */ /* 0x000fea0003800000 */
.L_x_96:
        /* <DEDUP_REMOVED lines=9> */
.L_x_99:
[----:B------:R-:W-:Y:S05]  /*3a60*/  BSYNC B1 ;  /* 0x0000000000017941 */ /* 0x000fea0003800000 */
.L_x_98:
        /* <DEDUP_REMOVED lines=9> */
.L_x_101:
[----:B------:R-:W-:Y:S05]  /*3b00*/  BSYNC B1 ;  /* 0x0000000000017941 */ /* 0x000fea0003800000 */
.L_x_100:
        /* <DEDUP_REMOVED lines=10> */
.L_x_103:
[----:B------:R-:W-:Y:S05]  /*3bb0*/  BSYNC B1 ;  /* 0x0000000000017941 */ /* 0x000fea0003800000 */
.L_x_102:
        /* <DEDUP_REMOVED lines=10> */
.L_x_105:
[----:B------:R-:W-:Y:S05]  /*3c60*/  BSYNC B1 ;  /* 0x0000000000017941 */ /* 0x000fea0003800000 */
.L_x_104:
        /* <DEDUP_REMOVED lines=9> */
.L_x_107:
[----:B------:R-:W-:Y:S05]  /*3d00*/  BSYNC B1 ;  /* 0x0000000000017941 */ /* 0x000fea0003800000 */
.L_x_106:
        /* <DEDUP_REMOVED lines=9> */
.L_x_109:
[----:B------:R-:W-:Y:S05]  /*3da0*/  BSYNC B1 ;  /* 0x0000000000017941 */ /* 0x000fea0003800000 */
.L_x_108:
        /* <DEDUP_REMOVED lines=10> */
.L_x_111:
[----:B------:R-:W-:Y:S05]  /*3e50*/  BSYNC B1 ;  /* 0x0000000000017941 */ /* 0x000fea0003800000 */
.L_x_110:
        /* <DEDUP_REMOVED lines=10> */
.L_x_113:
[----:B------:R-:W-:Y:S05]  /*3f00*/  BSYNC B1 ;  /* 0x0000000000017941 */ /* 0x000fea0003800000 */
.L_x_112:
        /* <DEDUP_REMOVED lines=9> */
.L_x_115:
[----:B------:R-:W-:Y:S05]  /*3fa0*/  BSYNC B1 ;  /* 0x0000000000017941 */ /* 0x000fea0003800000 */
.L_x_114:
        /* <DEDUP_REMOVED lines=9> */
.L_x_117:
[----:B------:R-:W-:Y:S05]  /*4040*/  BSYNC B1 ;  /* 0x0000000000017941 */ /* 0x000fea0003800000 */
.L_x_116:
        /* <DEDUP_REMOVED lines=10> */
.L_x_119:
[----:B------:R-:W-:Y:S05]  /*40f0*/  BSYNC B1 ;  /* 0x0000000000017941 */ /* 0x000fea0003800000 */
.L_x_118:
        /* <DEDUP_REMOVED lines=10> */
.L_x_121:
[----:B------:R-:W-:Y:S05]  /*41a0*/  BSYNC B1 ;  /* 0x0000000000017941 */ /* 0x000fea0003800000 */
.L_x_120:
        /* <DEDUP_REMOVED lines=9> */
.L_x_123:
[----:B------:R-:W-:Y:S05]  /*4240*/  BSYNC B1 ;  /* 0x0000000000017941 */ /* 0x000fea0003800000 */
.L_x_122:
        /* <DEDUP_REMOVED lines=9> */
.L_x_125:
[----:B------:R-:W-:Y:S05]  /*42e0*/  BSYNC B1 ;  /* 0x0000000000017941 */ /* 0x000fea0003800000 */
.L_x_124:
        /* <DEDUP_REMOVED lines=10> */
.L_x_127:
[----:B------:R-:W-:Y:S05]  /*4390*/  BSYNC B1 ;  /* 0x0000000000017941 */ /* 0x000fea0003800000 */
.L_x_126:
        /* <DEDUP_REMOVED lines=10> */
.L_x_129:
[----:B------:R-:W-:Y:S05]  /*4440*/  BSYNC B1 ;  /* 0x0000000000017941 */ /* 0x000fea0003800000 */
.L_x_128:
        /* <DEDUP_REMOVED lines=9> */
.L_x_131:
[----:B------:R-:W-:Y:S05]  /*44e0*/  BSYNC B1 ;  /* 0x0000000000017941 */ /* 0x000fea0003800000 */
.L_x_130:
        /* <DEDUP_REMOVED lines=9> */
.L_x_133:
[----:B------:R-:W-:Y:S05]  /*4580*/  BSYNC B1 ;  /* 0x0000000000017941 */ /* 0x000fea0003800000 */
.L_x_132:
        /* <DEDUP_REMOVED lines=10> */
.L_x_135:
[----:B------:R-:W-:Y:S05]  /*4630*/  BSYNC B1 ;  /* 0x0000000000017941 */ /* 0x000fea0003800000 */
.L_x_134:
        /* <DEDUP_REMOVED lines=10> */
.L_x_137:
[----:B------:R-:W-:Y:S05]  /*46e0*/  BSYNC B1 ;  /* 0x0000000000017941 */ /* 0x000fea0003800000 */
.L_x_136:
        /* <DEDUP_REMOVED lines=9> */
.L_x_139:
[----:B------:R-:W-:Y:S05]  /*4780*/  BSYNC B1 ;  /* 0x0000000000017941 */ /* 0x000fea0003800000 */
.L_x_138:
        /* <DEDUP_REMOVED lines=9> */
.L_x_141:
[----:B------:R-:W-:Y:S05]  /*4820*/  BSYNC B1 ;  /* 0x0000000000017941 */ /* 0x000fea0003800000 */
.L_x_140:
        /* <DEDUP_REMOVED lines=10> */
.L_x_143:
[----:B------:R-:W-:Y:S05]  /*48d0*/  BSYNC B1 ;  /* 0x0000000000017941 */ /* 0x000fea0003800000 */
.L_x_142:
        /* <DEDUP_REMOVED lines=10> */
.L_x_145:
[----:B------:R-:W-:Y:S05]  /*4980*/  BSYNC B1 ;  /* 0x0000000000017941 */ /* 0x000fea0003800000 */
.L_x_144:
        /* <DEDUP_REMOVED lines=9> */
.L_x_147:
[----:B------:R-:W-:Y:S05]  /*4a20*/  BSYNC B1 ;  /* 0x0000000000017941 */ /* 0x000fea0003800000 */
.L_x_146:
        /* <DEDUP_REMOVED lines=9> */
.L_x_149:
[----:B------:R-:W-:Y:S05]  /*4ac0*/  BSYNC B1 ;  /* 0x0000000000017941 */ /* 0x000fea0003800000 */
.L_x_148:
        /* <DEDUP_REMOVED lines=10> */
.L_x_151:
[----:B------:R-:W-:Y:S05]  /*4b70*/  BSYNC B1 ;  /* 0x0000000000017941 */ /* 0x000fea0003800000 */
.L_x_150:
        /* <DEDUP_REMOVED lines=10> */
.L_x_153:
[----:B------:R-:W-:Y:S05]  /*4c20*/  BSYNC B1 ;  /* 0x0000000000017941 */ /* 0x000fea0003800000 */
.L_x_152:
        /* <DEDUP_REMOVED lines=9> */
.L_x_155:
[----:B------:R-:W-:Y:S05]  /*4cc0*/  BSYNC B1 ;  /* 0x0000000000017941 */ /* 0x000fea0003800000 */
.L_x_154:
        /* <DEDUP_REMOVED lines=9> */
.L_x_157:
[----:B------:R-:W-:Y:S05]  /*4d60*/  BSYNC B1 ;  /* 0x0000000000017941 */ /* 0x000fea0003800000 */
.L_x_156:
        /* <DEDUP_REMOVED lines=10> */
.L_x_159:
[----:B------:R-:W-:Y:S05]  /*4e10*/  BSYNC B1 ;  /* 0x0000000000017941 */ /* 0x000fea0003800000 */
.L_x_158:
        /* <DEDUP_REMOVED lines=10> */
.L_x_161:
[----:B------:R-:W-:Y:S05]  /*4ec0*/  BSYNC B1 ;  /* 0x0000000000017941 */ /* 0x000fea0003800000 */
.L_x_160:
        /* <DEDUP_REMOVED lines=9> */
.L_x_163:
[----:B------:R-:W-:Y:S05]  /*4f60*/  BSYNC B1 ;  /* 0x0000000000017941 */ /* 0x000fea0003800000 */
.L_x_162:
        /* <DEDUP_REMOVED lines=9> */
.L_x_165:
[----:B------:R-:W-:Y:S05]  /*5000*/  BSYNC B1 ;  /* 0x0000000000017941 */ /* 0x000fea0003800000 */
.L_x_164:
        /* <DEDUP_REMOVED lines=10> */
.L_x_167:
[----:B------:R-:W-:Y:S05]  /*50b0*/  BSYNC B1 ;  /* 0x0000000000017941 */ /* 0x000fea0003800000 */
.L_x_166:
        /* <DEDUP_REMOVED lines=10> */
.L_x_169:
[----:B------:R-:W-:Y:S05]  /*5160*/  BSYNC B1 ;  /* 0x0000000000017941 */ /* 0x000fea0003800000 */
.L_x_168:
        /* <DEDUP_REMOVED lines=9> */
.L_x_171:
[----:B------:R-:W-:Y:S05]  /*5200*/  BSYNC B1 ;  /* 0x0000000000017941 */ /* 0x000fea0003800000 */
.L_x_170:
        /* <DEDUP_REMOVED lines=9> */
.L_x_173:
[----:B------:R-:W-:Y:S05]  /*52a0*/  BSYNC B1 ;  /* 0x0000000000017941 */ /* 0x000fea0003800000 */
.L_x_172:
        /* <DEDUP_REMOVED lines=10> */
.L_x_175:
[----:B------:R-:W-:Y:S05]  /*5350*/  BSYNC B1 ;  /* 0x0000000000017941 */ /* 0x000fea0003800000 */
.L_x_174:
        /* <DEDUP_REMOVED lines=10> */
.L_x_177:
[----:B------:R-:W-:Y:S05]  /*5400*/  BSYNC B1 ;  /* 0x0000000000017941 */ /* 0x000fea0003800000 */
.L_x_176:
        /* <DEDUP_REMOVED lines=9> */
.L_x_179:
[----:B------:R-:W-:Y:S05]  /*54a0*/  BSYNC B1 ;  /* 0x0000000000017941 */ /* 0x000fea0003800000 */
.L_x_178:
        /* <DEDUP_REMOVED lines=9> */
.L_x_181:
[----:B------:R-:W-:Y:S05]  /*5540*/  BSYNC B1 ;  /* 0x0000000000017941 */ /* 0x000fea0003800000 */
.L_x_180:
        /* <DEDUP_REMOVED lines=10> */
.L_x_183:
[----:B------:R-:W-:Y:S05]  /*55f0*/  BSYNC B1 ;  /* 0x0000000000017941 */ /* 0x000fea0003800000 */
.L_x_182:
        /* <DEDUP_REMOVED lines=10> */
.L_x_185:
[----:B------:R-:W-:Y:S05]  /*56a0*/  BSYNC B1 ;  /* 0x0000000000017941 */ /* 0x000fea0003800000 */
.L_x_184:
        /* <DEDUP_REMOVED lines=9> */
.L_x_187:
[----:B------:R-:W-:Y:S05]  /*5740*/  BSYNC B1 ;  /* 0x0000000000017941 */ /* 0x000fea0003800000 */
.L_x_186:
        /* <DEDUP_REMOVED lines=9> */
.L_x_189:
[----:B------:R-:W-:Y:S05]  /*57e0*/  BSYNC B1 ;  /* 0x0000000000017941 */ /* 0x000fea0003800000 */
.L_x_188:
        /* <DEDUP_REMOVED lines=10> */
.L_x_191:
[----:B------:R-:W-:Y:S05]  /*5890*/  BSYNC B1 ;  /* 0x0000000000017941 */ /* 0x000fea0003800000 */
.L_x_190:
        /* <DEDUP_REMOVED lines=10> */
.L_x_193:
[----:B------:R-:W-:Y:S05]  /*5940*/  BSYNC B1 ;  /* 0x0000000000017941 */ /* 0x000fea0003800000 */
.L_x_192:
        /* <DEDUP_REMOVED lines=9> */
.L_x_195:
[----:B------:R-:W-:Y:S05]  /*59e0*/  BSYNC B1 ;  /* 0x0000000000017941 */ /* 0x000fea0003800000 */
.L_x_194:
        /* <DEDUP_REMOVED lines=9> */
.L_x_197:
[----:B------:R-:W-:Y:S05]  /*5a80*/  BSYNC B1 ;  /* 0x0000000000017941 */ /* 0x000fea0003800000 */
.L_x_196:
        /* <DEDUP_REMOVED lines=10> */
.L_x_199:
[----:B------:R-:W-:Y:S05]  /*5b30*/  BSYNC B1 ;  /* 0x0000000000017941 */ /* 0x000fea0003800000 */
.L_x_198:
        /* <DEDUP_REMOVED lines=10> */
.L_x_201:
[----:B------:R-:W-:Y:S05]  /*5be0*/  BSYNC B1 ;  /* 0x0000000000017941 */ /* 0x000fea0003800000 */
.L_x_200:
        /* <DEDUP_REMOVED lines=9> */
.L_x_203:
[----:B------:R-:W-:Y:S05]  /*5c80*/  BSYNC B1 ;  /* 0x0000000000017941 */ /* 0x000fea0003800000 */
.L_x_202:
        /* <DEDUP_REMOVED lines=9> */
.L_x_205:
[----:B------:R-:W-:Y:S05]  /*5d20*/  BSYNC B1 ;  /* 0x0000000000017941 */ /* 0x000fea0003800000 */
.L_x_204:
        /* <DEDUP_REMOVED lines=10> */
.L_x_207:
[----:B------:R-:W-:Y:S05]  /*5dd0*/  BSYNC B1 ;  /* 0x0000000000017941 */ /* 0x000fea0003800000 */
.L_x_206:
        /* <DEDUP_REMOVED lines=10> */
.L_x_209:
[----:B------:R-:W-:Y:S05]  /*5e80*/  BSYNC B1 ;  /* 0x0000000000017941 */ /* 0x000fea0003800000 */
.L_x_208:
        /* <DEDUP_REMOVED lines=9> */
.L_x_211:
[----:B------:R-:W-:Y:S05]  /*5f20*/  BSYNC B1 ;  /* 0x0000000000017941 */ /* 0x000fea0003800000 */
.L_x_210:
        /* <DEDUP_REMOVED lines=9> */
.L_x_213:
[----:B------:R-:W-:Y:S05]  /*5fc0*/  BSYNC B1 ;  /* 0x0000000000017941 */ /* 0x000fea0003800000 */
.L_x_212:
        /* <DEDUP_REMOVED lines=10> */
.L_x_215:
[----:B------:R-:W-:Y:S05]  /*6070*/  BSYNC B1 ;  /* 0x0000000000017941 */ /* 0x000fea0003800000 */
.L_x_214:
        /* <DEDUP_REMOVED lines=10> */
.L_x_217:
[----:B------:R-:W-:Y:S05]  /*6120*/  BSYNC B1 ;  /* 0x0000000000017941 */ /* 0x000fea0003800000 */
.L_x_216:
        /* <DEDUP_REMOVED lines=9> */
.L_x_219:
[----:B------:R-:W-:Y:S05]  /*61c0*/  BSYNC B1 ;  /* 0x0000000000017941 */ /* 0x000fea0003800000 */
.L_x_218:
        /* <DEDUP_REMOVED lines=9> */
.L_x_221:
[----:B------:R-:W-:Y:S05]  /*6260*/  BSYNC B1 ;  /* 0x0000000000017941 */ /* 0x000fea0003800000 */
.L_x_220:
        /* <DEDUP_REMOVED lines=10> */
.L_x_223:
[----:B------:R-:W-:Y:S05]  /*6310*/  BSYNC B1 ;  /* 0x0000000000017941 */ /* 0x000fea0003800000 */
.L_x_222:
        /* <DEDUP_REMOVED lines=10> */
.L_x_225:
[----:B------:R-:W-:Y:S05]  /*63c0*/  BSYNC B1 ;  /* 0x0000000000017941 */ /* 0x000fea0003800000 */
.L_x_224:
        /* <DEDUP_REMOVED lines=9> */
.L_x_227:
[----:B------:R-:W-:Y:S05]  /*6460*/  BSYNC B1 ;  /* 0x0000000000017941 */ /* 0x000fea0003800000 */
.L_x_226:
        /* <DEDUP_REMOVED lines=9> */
.L_x_229:
[----:B------:R-:W-:Y:S05]  /*6500*/  BSYNC B1 ;  /* 0x0000000000017941 */ /* 0x000fea0003800000 */
.L_x_228:
        /* <DEDUP_REMOVED lines=10> */
.L_x_231:
[----:B------:R-:W-:Y:S05]  /*65b0*/  BSYNC B1 ;  /* 0x0000000000017941 */ /* 0x000fea0003800000 */
.L_x_230:
        /* <DEDUP_REMOVED lines=10> */
.L_x_233:
[----:B------:R-:W-:Y:S05]  /*6660*/  BSYNC B1 ;  /* 0x0000000000017941 */ /* 0x000fea0003800000 */
.L_x_232:
        /* <DEDUP_REMOVED lines=9> */
.L_x_235:
[----:B------:R-:W-:Y:S05]  /*6700*/  BSYNC B1 ;  /* 0x0000000000017941 */ /* 0x000fea0003800000 */
.L_x_234:
        /* <DEDUP_REMOVED lines=9> */
.L_x_237:
[----:B------:R-:W-:Y:S05]  /*67a0*/  BSYNC B1 ;  /* 0x0000000000017941 */ /* 0x000fea0003800000 */
.L_x_236:
        /* <DEDUP_REMOVED lines=10> */
.L_x_239:
[----:B------:R-:W-:Y:S05]  /*6850*/  BSYNC B1 ;  /* 0x0000000000017941 */ /* 0x000fea0003800000 */
.L_x_238:
        /* <DEDUP_REMOVED lines=10> */
.L_x_241:
[----:B------:R-:W-:Y:S05]  /*6900*/  BSYNC B1 ;  /* 0x0000000000017941 */ /* 0x000fea0003800000 */
.L_x_240:
        /* <DEDUP_REMOVED lines=9> */
.L_x_243:
[----:B------:R-:W-:Y:S05]  /*69a0*/  BSYNC B1 ;  /* 0x0000000000017941 */ /* 0x000fea0003800000 */
.L_x_242:
        /* <DEDUP_REMOVED lines=9> */
.L_x_245:
[----:B------:R-:W-:Y:S05]  /*6a40*/  BSYNC B1 ;  /* 0x0000000000017941 */ /* 0x000fea0003800000 */
.L_x_244:
        /* <DEDUP_REMOVED lines=10> */
.L_x_247:
[----:B------:R-:W-:Y:S05]  /*6af0*/  BSYNC B1 ;  /* 0x0000000000017941 */ /* 0x000fea0003800000 */
.L_x_246:
        /* <DEDUP_REMOVED lines=10> */
.L_x_249:
[----:B------:R-:W-:Y:S05]  /*6ba0*/  BSYNC B1 ;  /* 0x0000000000017941 */ /* 0x000fea0003800000 */
.L_x_248:
        /* <DEDUP_REMOVED lines=9> */
.L_x_251:
[----:B------:R-:W-:Y:S05]  /*6c40*/  BSYNC B1 ;  /* 0x0000000000017941 */ /* 0x000fea0003800000 */
.L_x_250:
        /* <DEDUP_REMOVED lines=9> */
.L_x_253:
[----:B------:R-:W-:Y:S05]  /*6ce0*/  BSYNC B1 ;  /* 0x0000000000017941 */ /* 0x000fea0003800000 */
.L_x_252:
        /* <DEDUP_REMOVED lines=10> */
.L_x_255:
[----:B------:R-:W-:Y:S05]  /*6d90*/  BSYNC B1 ;  /* 0x0000000000017941 */ /* 0x000fea0003800000 */
.L_x_254:
        /* <DEDUP_REMOVED lines=10> */
.L_x_257:
[----:B------:R-:W-:Y:S05]  /*6e40*/  BSYNC B1 ;  /* 0x0000000000017941 */ /* 0x000fea0003800000 */
.L_x_256:
        /* <DEDUP_REMOVED lines=9> */
.L_x_259:
[----:B------:R-:W-:Y:S05]  /*6ee0*/  BSYNC B1 ;  /* 0x0000000000017941 */ /* 0x000fea0003800000 */
.L_x_258:
        /* <DEDUP_REMOVED lines=9> */
.L_x_261:
[----:B------:R-:W-:Y:S05]  /*6f80*/  BSYNC B1 ;  /* 0x0000000000017941 */ /* 0x000fea0003800000 */
.L_x_260:
        /* <DEDUP_REMOVED lines=10> */
.L_x_263:
[----:B------:R-:W-:Y:S05]  /*7030*/  BSYNC B1 ;  /* 0x0000000000017941 */ /* 0x000fea0003800000 */
.L_x_262:
        /* <DEDUP_REMOVED lines=10> */
.L_x_265:
[----:B------:R-:W-:Y:S05]  /*70e0*/  BSYNC B1 ;  /* 0x0000000000017941 */ /* 0x000fea0003800000 */
.L_x_264:
        /* <DEDUP_REMOVED lines=9> */
.L_x_267:
[----:B------:R-:W-:Y:S05]  /*7180*/  BSYNC B1 ;  /* 0x0000000000017941 */ /* 0x000fea0003800000 */
.L_x_266:
        /* <DEDUP_REMOVED lines=9> */
.L_x_269:
[----:B------:R-:W-:Y:S05]  /*7220*/  BSYNC B1 ;  /* 0x0000000000017941 */ /* 0x000fea0003800000 */
.L_x_268:
        /* <DEDUP_REMOVED lines=10> */
.L_x_271:
[----:B------:R-:W-:Y:S05]  /*72d0*/  BSYNC B1 ;  /* 0x0000000000017941 */ /* 0x000fea0003800000 */
.L_x_270:
        /* <DEDUP_REMOVED lines=10> */
.L_x_273:
[----:B------:R-:W-:Y:S05]  /*7380*/  BSYNC B1 ;  /* 0x0000000000017941 */ /* 0x000fea0003800000 */
.L_x_272:
        /* <DEDUP_REMOVED lines=9> */
.L_x_275:
[----:B------:R-:W-:Y:S05]  /*7420*/  BSYNC B1 ;  /* 0x0000000000017941 */ /* 0x000fea0003800000 */
.L_x_274:
        /* <DEDUP_REMOVED lines=9> */
.L_x_277:
[----:B------:R-:W-:Y:S05]  /*74c0*/  BSYNC B1 ;  /* 0x0000000000017941 */ /* 0x000fea0003800000 */
.L_x_276:
        /* <DEDUP_REMOVED lines=10> */
.L_x_279:
[----:B------:R-:W-:Y:S05]  /*7570*/  BSYNC B1 ;  /* 0x0000000000017941 */ /* 0x000fea0003800000 */
.L_x_278:
        /* <DEDUP_REMOVED lines=10> */
.L_x_281:
[----:B------:R-:W-:Y:S05]  /*7620*/  BSYNC B1 ;  /* 0x0000000000017941 */ /* 0x000fea0003800000 */
.L_x_280:
[----:B01--45:R-:W-:Y:S01]  /*7630*/  HADD2.F32 R7, -RZ, R22.H0_H0 ;  /* 0x20000016ff077230 */ /* 0x033fe20000004100 */
        /* <DEDUP_REMOVED lines=8> */
.L_x_283:
[----:B------:R-:W-:Y:S05]  /*76c0*/  BSYNC B1 ;  /* 0x0000000000017941 */ /* 0x000fea0003800000 */
.L_x_282:
[----:B0----5:R-:W-:Y:S01]  /*76d0*/  HADD2.F32 R5, -RZ, R22.H0_H0 ;  /* 0x20000016ff057230 */ /* 0x021fe20000004100 */
[----:B------:R-:W-:Y:S01]  /*76e0*/  ISETP.GT.AND P0, PT, R3, 0x8, P0 ;  /* 0x000000080300780c */ /* 0x000fe20000704270 */
[----:B------:R-:W-:Y:S01]  /*76f0*/  @P1 IMAD.MOV.U32 R4, RZ, RZ, R10 ;  /* 0x000000ffff041224 */ /* 0x000fe200078e000a */
[----:B------:R-:W-:Y:S02]  /*7700*/  BSSY B1, `(.L_x_284) ;  /* 0x0000009000017945 */ /* 0x000fe40003800000 */
[----:B------:R-:W-:-:S04]  /*7710*/  FMUL R5, R5, R152 ;  /* 0x0000009805057220 */ /* 0x000fc80000400000 */
[----:B------:R-:W-:-:S05]  /*7720*/  FFMA R5, R150, R153, R5 ;  /* 0x0000009996057223 */ /* 0x000fca0000000005 */
[----:B------:R-:W-:-:S04]  /*7730*/  F2FP.F16.F32.PACK_AB R5, RZ, R5 ;  /* 0x00000005ff05723e */ /* 0x000fc800000000ff */
[----:B------:R-:W-:Y:S01]  /*7740*/  PRMT R2, R5, 0x7610, R2 ;  /* 0x0000761005027816 */ /* 0x000fe20000000002 */
[----:B------:R-:W-:-:S05]  /*7750*/  @P1 IMAD.MOV.U32 R5, RZ, RZ, R11 ;  /* 0x000000ffff051224 */ /* 0x000fca00078e000b */
[----:B------:R0:W-:Y:S01]  /*7760*/  @P1 STG.E.U16 desc[UR36][R4.64+0x1f0], R2 ;  /* 0x0001f00204001986 */ /* 0x0001e2000c101524 */
[----:B------:R-:W-:Y:S05]  /*7770*/  @!P0 BRA `(.L_x_285) ;  /* 0x0000000000048947 */ /* 0x000fea0003800000 */
[----:B------:R4:W5:Y:S02]  /*7780*/  LDG.E.LTC128B.U16 R22, desc[UR36][R8.64+0x1f2] ;  /* 0x0001f22408167981 */ /* 0x000964000c1e1520 */
.L_x_285:
[----:B------:R-:W-:Y:S05]  /*7790*/  BSYNC B1 ;  /* 0x0000000000017941 */ /* 0x000fea0003800000 */
.L_x_284:
[----:B------:R-:W-:Y:S05]  /*77a0*/  @!P0 BRA `(.L_x_286) ;  /* 0x0000002400488947 */ /* 0x000fea0003800000 */
[----:B-----5:R-:W-:-:S05]  /*77b0*/  HADD2.F32 R3, -RZ, R22.H0_H0 ;  /* 0x20000016ff037230 */ /* 0x020fca0000004100 */
[----:B------:R-:W-:-:S04]  /*77c0*/  FMUL R0, R3, R152 ;  /* 0x0000009803007220 */ /* 0x000fc80000400000 */
[----:B------:R-:W-:-:S05]  /*77d0*/  FFMA R0, R151, R153, R0 ;  /* 0x0000009997007223 */ /* 0x000fca0000000000 */
[----:B------:R-:W-:-:S05]  /*77e0*/  F2FP.F16.F32.PACK_AB R0, RZ, R0 ;  /* 0x00000000ff00723e */ /* 0x000fca00000000ff */
[----:B------:R0:W-:Y:S01]  /*77f0*/  STG.E.U16 desc[UR36][R10.64+0x1f2], R0 ;  /* 0x0001f2000a007986 */ /* 0x0001e2000c101524 */
[----:B------:R-:W-:Y:S05]  /*7800*/  BRA `(.L_x_286) ;  /* 0x0000002400307947 */ /* 0x000fea0003800000 */
.L_x_33:
[----:B------:R-:W-:Y:S01]  /*7810*/  ISETP.GT.AND P0, PT, R0, 0x1, PT ;  /* 0x000000010000780c */ /* 0x000fe20003f04270 */
[----:B------:R-:W-:Y:S01]  /*7820*/  ULDC.64 UR4, c[0x0][0x5c0] ;  /* 0x0001700000047ab9 */ /* 0x000fe20000000a00 */
[-C--:B------:R-:W-:Y:S01]  /*7830*/  FMUL R24, R24, R153.reuse ;  /* 0x0000009918187220 */ /* 0x080fe20000400000 */
[-C--:B------:R-:W-:Y:S01]  /*7840*/  FMUL R25, R25, R153.reuse ;  /* 0x0000009919197220 */ /* 0x080fe20000400000 */
[----:B------:R-:W-:Y:S01]  /*7850*/  ISETP.GT.AND P3, PT, R3, RZ, P0 ;  /* 0x000000ff0300720c */ /* 0x000fe20000764270 */
[-C--:B------:R-:W-:Y:S01]  /*7860*/  FMUL R26, R26, R153.reuse ;  /* 0x000000991a1a7220 */ /* 0x080fe20000400000 */
[----:B------:R-:W-:Y:S01]  /*7870*/  LEA R4, P4, R6, UR4, 0x1 ;  /* 0x0000000406047c11 */ /* 0x000fe2000f8808ff */
[-C--:B------:R-:W-:Y:S01]  /*7880*/  FMUL R27, R27, R153.reuse ;  /* 0x000000991b1b7220 */ /* 0x080fe20000400000 */
[----:B------:R-:W-:Y:S01]  /*7890*/  F2FP.F16.F32.PACK_AB R24, RZ, R24 ;  /* 0x00000018ff18723e */ /* 0x000fe200000000ff */
[-C--:B------:R-:W-:Y:S01]  /*78a0*/  FMUL R28, R28, R153.reuse ;  /* 0x000000991c1c7220 */ /* 0x080fe20000400000 */
[----:B------:R-:W-:Y:S01]  /*78b0*/  LEA.HI.X R5, R6, UR5, R179, 0x1, P4 ;  /* 0x0000000506057c11 */ /* 0x000fe2000a0f0cb3 */
[----:B------:R-:W-:Y:S01]  /*78c0*/  FMUL R29, R29, R153 ;  /* 0x000000991d1d7220 */ /* 0x000fe20000400000 */
[----:B------:R-:W-:Y:S01]  /*78d0*/  F2FP.F16.F32.PACK_AB R25, RZ, R25 ;  /* 0x00000019ff19723e */ /* 0x000fe200000000ff */
[-C--:B------:R-:W-:Y:S01]  /*78e0*/  FMUL R30, R30, R153.reuse ;  /* 0x000000991e1e7220 */ /* 0x080fe20000400000 */
[----:B------:R-:W-:Y:S01]  /*78f0*/  SHF.L.U64.HI R11, R10, 0x4, R11 ;  /* 0x000000040a0b7819 */ /* 0x000fe2000001020b */
[----:B------:R-:W-:Y:S01]  /*7900*/  @P1 STG.E.U16 desc[UR36][R4.64], R24 ;  /* 0x0000001804001986 */ /* 0x000fe2000c101524 */
[----:B------:R-:W-:Y:S01]  /*7910*/  ISETP.GT.AND P1, PT, R0, 0x8, PT ;  /* 0x000000080000780c */ /* 0x000fe20003f24270 */
[-C--:B------:R-:W-:Y:S01]  /*7920*/  FMUL R31, R31, R153.reuse ;  /* 0x000000991f1f7220 */ /* 0x080fe20000400000 */
[C---:B------:R-:W-:Y:S01]  /*7930*/  ISETP.GT.AND P4, PT, R3.reuse, 0x8, P0 ;  /* 0x000000080300780c */ /* 0x040fe20000784270 */
[----:B------:R-:W-:Y:S01]  /*7940*/  @P3 STG.E.U16 desc[UR36][R4.64+0x2], R25 ;  /* 0x0000021904003986 */ /* 0x000fe2000c101524 */
[----:B------:R-:W-:Y:S01]  /*7950*/  LEA R6, P3, R10, R4, 0x4 ;  /* 0x000000040a067211 */ /* 0x000fe200078620ff */
[-C--:B------:R-:W-:Y:S01]  /*7960*/  FMUL R32, R32, R153.reuse ;  /* 0x0000009920207220 */ /* 0x080fe20000400000 */
[----:B------:R-:W-:Y:S01]  /*7970*/  ISETP.GT.AND P2, PT, R3, 0x8, P2 ;  /* 0x000000080300780c */ /* 0x000fe20001744270 */
[-C--:B------:R-:W-:Y:S01]  /*7980*/  FMUL R33, R33, R153.reuse ;  /* 0x0000009921217220 */ /* 0x080fe20000400000 */
[----:B------:R-:W-:Y:S01]  /*7990*/  ISETP.GT.AND P0, PT, R0, 0x9, PT ;  /* 0x000000090000780c */ /* 0x000fe20003f04270 */
[----:B------:R-:W-:Y:S01]  /*79a0*/  IMAD.X R7, R11, 0x1, R5, P3 ;  /* 0x000000010b077824 */ /* 0x000fe200018e0605 */
[C---:B------:R-:W-:Y:S01]  /*79b0*/  ISETP.GT.AND P5, PT, R3.reuse, RZ, P1 ;  /* 0x000000ff0300720c */ /* 0x040fe20000fa4270 */
[-C--:B------:R-:W-:Y:S01]  /*79c0*/  FMUL R34, R34, R153.reuse ;  /* 0x0000009922227220 */ /* 0x080fe20000400000 */
[----:B------:R-:W-:Y:S01]  /*79d0*/  ISETP.GT.AND P3, PT, R3, RZ, P0 ;  /* 0x000000ff0300720c */ /* 0x000fe20000764270 */
[-C--:B------:R-:W-:Y:S01]  /*79e0*/  FMUL R35, R35, R153.reuse ;  /* 0x0000009923237220 */ /* 0x080fe20000400000 */
[----:B------:R-:W-:Y:S01]  /*79f0*/  F2FP.F16.F32.PACK_AB R26, RZ, R26 ;  /* 0x0000001aff1a723e */ /* 0x000fe200000000ff */
[----:B------:R-:W-:Y:S01]  /*7a00*/  FMUL R36, R36, R153 ;  /* 0x0000009924247220 */ /* 0x000fe20000400000 */
[----:B------:R-:W-:Y:S01]  /*7a10*/  F2FP.F16.F32.PACK_AB R27, RZ, R27 ;  /* 0x0000001bff1b723e */ /* 0x000fe200000000ff */
[----:B------:R-:W-:Y:S01]  /*7a20*/  FMUL R37, R37, R153 ;  /* 0x0000009925257220 */ /* 0x000fe20000400000 */
[----:B------:R-:W-:Y:S01]  /*7a30*/  F2FP.F16.F32.PACK_AB R28, RZ, R28 ;  /* 0x0000001cff1c723e */ /* 0x000fe200000000ff */
[----:B------:R-:W-:Y:S01]  /*7a40*/  @P2 STG.E.U16 desc[UR36][R6.64], R26 ;  /* 0x0000001a06002986 */ /* 0x000fe2000c101524 */
[----:B------:R-:W-:Y:S01]  /*7a50*/  F2FP.F16.F32.PACK_AB R29, RZ, R29 ;  /* 0x0000001dff1d723e */ /* 0x000fe200000000ff */
[-C--:B------:R-:W-:Y:S01]  /*7a60*/  FMUL R38, R38, R153.reuse ;  /* 0x0000009926267220 */ /* 0x080fe20000400000 */
[----:B------:R-:W-:Y:S01]  /*7a70*/  ISETP.GT.AND P2, PT, R3, 0x8, P1 ;  /* 0x000000080300780c */ /* 0x000fe20000f44270 */
[----:B------:R-:W-:Y:S01]  /*7a80*/  @P4 STG.E.U16 desc[UR36][R6.64+0x2], R27 ;  /* 0x0000021b06004986 */ /* 0x000fe2000c101524 */
[----:B------:R-:W-:Y:S01]  /*7a90*/  ISETP.GT.AND P1, PT, R0, 0x10, PT ;  /* 0x000000100000780c */ /* 0x000fe20003f24270 */
[-C--:B------:R-:W-:Y:S01]  /*7aa0*/  FMUL R39, R39, R153.reuse ;  /* 0x0000009927277220 */ /* 0x080fe20000400000 */
[----:B------:R-:W-:Y:S01]  /*7ab0*/  F2FP.F16.F32.PACK_AB R30, RZ, R30 ;  /* 0x0000001eff1e723e */ /* 0x000fe200000000ff */
[----:B------:R-:W-:Y:S01]  /*7ac0*/  @P5 STG.E.U16 desc[UR36][R4.64+0x10], R28 ;  /* 0x0000101c04005986 */ /* 0x000fe2000c101524 */
[C---:B------:R-:W-:Y:S01]  /*7ad0*/  ISETP.GT.AND P4, PT, R3.reuse, RZ, P1 ;  /* 0x000000ff0300720c */ /* 0x040fe20000f84270 */
[----:B------:R-:W-:Y:S01]  /*7ae0*/  FMUL R40, R40, R153 ;  /* 0x0000009928287220 */ /* 0x000fe20000400000 */
[----:B------:R-:W-:Y:S01]  /*7af0*/  F2FP.F16.F32.PACK_AB R31, RZ, R31 ;  /* 0x0000001fff1f723e */ /* 0x000fe200000000ff */
[----:B------:R-:W-:Y:S01]  /*7b00*/  @P3 STG.E.U16 desc[UR36][R4.64+0x12], R29 ;  /* 0x0000121d04003986 */ /* 0x000fe2000c101524 */
[----:B------:R-:W-:Y:S01]  /*7b10*/  ISETP.GT.AND P3, PT, R3, 0x8, P0 ;  /* 0x000000080300780c */ /* 0x000fe20000764270 */
[-C--:B------:R-:W-:Y:S01]  /*7b20*/  FMUL R41, R41, R153.reuse ;  /* 0x0000009929297220 */ /* 0x080fe20000400000 */
[----:B------:R-:W-:Y:S01]  /*7b30*/  ISETP.GT.AND P0, PT, R0, 0x11, PT ;  /* 0x000000110000780c */ /* 0x000fe20003f04270 */
[----:B------:R-:W-:Y:S01]  /*7b40*/  @P2 STG.E.U16 desc[UR36][R6.64+0x10], R30 ;  /* 0x0000101e06002986 */ /* 0x000fe2000c101524 */
[----:B------:R-:W-:Y:S01]  /*7b50*/  F2FP.F16.F32.PACK_AB R32, RZ, R32 ;  /* 0x00000020ff20723e */ /* 0x000fe200000000ff */
[-C--:B------:R-:W-:Y:S01]  /*7b60*/  FMUL R42, R42, R153.reuse ;  /* 0x000000992a2a7220 */ /* 0x080fe20000400000 */
[----:B------:R-:W-:Y:S01]  /*7b70*/  ISETP.GT.AND P5, PT, R3, RZ, P0 ;  /* 0x000000ff0300720c */ /* 0x000fe200007a4270 */
[-C--:B------:R-:W-:Y:S01]  /*7b80*/  FMUL R43, R43, R153.reuse ;  /* 0x000000992b2b7220 */ /* 0x080fe20000400000 */
[----:B------:R-:W-:Y:S01]  /*7b90*/  ISETP.GT.AND P2, PT, R3, 0x8, P1 ;  /* 0x000000080300780c */ /* 0x000fe20000f44270 */
[-C--:B------:R-:W-:Y:S01]  /*7ba0*/  FMUL R44, R44, R153.reuse ;  /* 0x000000992c2c7220 */ /* 0x080fe20000400000 */
[----:B------:R-:W-:Y:S01]  /*7bb0*/  ISETP.GT.AND P1, PT, R0, 0x18, PT ;  /* 0x000000180000780c */ /* 0x000fe20003f24270 */
[----:B------:R-:W-:Y:S01]  /*7bc0*/  FMUL R45, R45, R153 ;  /* 0x000000992d2d7220 */ /* 0x000fe20000400000 */
[----:B------:R-:W-:Y:S01]  /*7bd0*/  F2FP.F16.F32.PACK_AB R33, RZ, R33 ;  /* 0x00000021ff21723e */ /* 0x000fe200000000ff */
[----:B------:R-:W-:Y:S01]  /*7be0*/  @P3 STG.E.U16 desc[UR36][R6.64+0x12], R31 ;  /* 0x0000121f06003986 */ /* 0x000fe2000c101524 */
[C---:B------:R-:W-:Y:S01]  /*7bf0*/  ISETP.GT.AND P3, PT, R3.reuse, 0x8, P0 ;  /* 0x000000080300780c */ /* 0x040fe20000764270 */
[-C--:B------:R-:W-:Y:S01]  /*7c00*/  FMUL R46, R46, R153.reuse ;  /* 0x000000992e2e7220 */ /* 0x080fe20000400000 */
[----:B------:R-:W-:Y:S01]  /*7c10*/  ISETP.GT.AND P0, PT, R0, 0x19, PT ;  /* 0x000000190000780c */ /* 0x000fe20003f04270 */
[----:B------:R-:W-:Y:S01]  /*7c20*/  @P4 STG.E.U16 desc[UR36][R4.64+0x20], R32 ;  /* 0x0000202004004986 */ /* 0x000fe2000c101524 */
[----:B------:R-:W-:Y:S01]  /*7c30*/  ISETP.GT.AND P4, PT, R3, RZ, P1 ;  /* 0x000000ff0300720c */ /* 0x000fe20000f84270 */
[-C--:B------:R-:W-:Y:S01]  /*7c40*/  FMUL R47, R47, R153.reuse ;  /* 0x000000992f2f7220 */ /* 0x080fe20000400000 */
[----:B------:R-:W-:Y:S01]  /*7c50*/  F2FP.F16.F32.PACK_AB R34, RZ, R34 ;  /* 0x00000022ff22723e */ /* 0x000fe200000000ff */
[----:B------:R-:W-:Y:S01]  /*7c60*/  @P5 STG.E.U16 desc[UR36][R4.64+0x22], R33 ;  /* 0x0000222104005986 */ /* 0x000fe2000c101524 */
[----:B------:R-:W-:Y:S01]  /*7c70*/  ISETP.GT.AND P5, PT, R3, RZ, P0 ;  /* 0x000000ff0300720c */ /* 0x000fe200007a4270 */
[----:B------:R-:W-:Y:S01]  /*7c80*/  FMUL R48, R48, R153 ;  /* 0x0000009930307220 */ /* 0x000fe20000400000 */
[----:B------:R-:W-:Y:S01]  /*7c90*/  F2FP.F16.F32.PACK_AB R35, RZ, R35 ;  /* 0x00000023ff23723e */ /* 0x000fe200000000ff */
[----:B------:R-:W-:Y:S01]  /*7ca0*/  @P2 STG.E.U16 desc[UR36][R6.64+0x20], R34 ;  /* 0x0000202206002986 */ /* 0x000fe2000c101524 */
[----:B------:R-:W-:Y:S01]  /*7cb0*/  F2FP.F16.F32.PACK_AB R36, RZ, R36 ;  /* 0x00000024ff24723e */ /* 0x000fe200000000ff */
[-C--:B------:R-:W-:Y:S01]  /*7cc0*/  FMUL R49, R49, R153.reuse ;  /* 0x0000009931317220 */ /* 0x080fe20000400000 */
[C---:B------:R-:W-:Y:S01]  /*7cd0*/  ISETP.GT.AND P2, PT, R3.reuse, 0x8, P1 ;  /* 0x000000080300780c */ /* 0x040fe20000f44270 */
[----:B------:R-:W-:Y:S01]  /*7ce0*/  @P3 STG.E.U16 desc[UR36][R6.64+0x22], R35 ;  /* 0x0000222306003986 */ /* 0x000fe2000c101524 */
[----:B------:R-:W-:Y:S01]  /*7cf0*/  ISETP.GT.AND P1, PT, R0, 0x20, PT ;  /* 0x000000200000780c */ /* 0x000fe20003f24270 */
[----:B------:R-:W-:Y:S01]  /*7d00*/  FMUL R50, R50, R153 ;  /* 0x0000009932327220 */ /* 0x000fe20000400000 */
[----:B------:R-:W-:Y:S01]  /*7d10*/  F2FP.F16.F32.PACK_AB R37, RZ, R37 ;  /* 0x00000025ff25723e */ /* 0x000fe200000000ff */
[----:B------:R-:W-:Y:S01]  /*7d20*/  @P4 STG.E.U16 desc[UR36][R4.64+0x30], R36 ;  /* 0x0000302404004986 */ /* 0x000fe2000c101524 */
[----:B------:R-:W-:Y:S01]  /*7d30*/  ISETP.GT.AND P3, PT, R3, 0x8, P0 ;  /* 0x000000080300780c */ /* 0x000fe20000764270 */
[-C--:B------:R-:W-:Y:S01]  /*7d40*/  FMUL R51, R51, R153.reuse ;  /* 0x0000009933337220 */ /* 0x080fe20000400000 */
[----:B------:R-:W-:Y:S01]  /*7d50*/  ISETP.GT.AND P0, PT, R0, 0x21, PT ;  /* 0x000000210000780c */ /* 0x000fe20003f04270 */
[----:B------:R-:W-:Y:S01]  /*7d60*/  @P5 STG.E.U16 desc[UR36][R4.64+0x32], R37 ;  /* 0x0000322504005986 */ /* 0x000fe2000c101524 */
[----:B------:R-:W-:Y:S01]  /*7d70*/  ISETP.GT.AND P4, PT, R3, RZ, P1 ;  /* 0x000000ff0300720c */ /* 0x000fe20000f84270 */
[-C--:B------:R-:W-:Y:S01]  /*7d80*/  FMUL R52, R52, R153.reuse ;  /* 0x0000009934347220 */ /* 0x080fe20000400000 */
[----:B------:R-:W-:Y:S01]  /*7d90*/  F2FP.F16.F32.PACK_AB R38, RZ, R38 ;  /* 0x00000026ff26723e */ /* 0x000fe200000000ff */
[-C--:B------:R-:W-:Y:S01]  /*7da0*/  FMUL R53, R53, R153.reuse ;  /* 0x0000009935357220 */ /* 0x080fe20000400000 */
        /* <DEDUP_REMOVED lines=325> */
[----:B------:R-:W-:Y:S01]  /*9200*/  FMUL R151, R151, R153 ;  /* 0x0000009997977220 */ /* 0x000fe20000400000 */
[----:B------:R-:W-:Y:S01]  /*9210*/  ISETP.GT.AND P2, PT, R3, 0x8, P1 ;  /* 0x000000080300780c */ /* 0x000fe20000f44270 */
[----:B------:R-:W-:Y:S01]  /*9220*/  @P3 STG.E.U16 desc[UR36][R6.64+0x132], R103 ;  /* 0x0001326706003986 */ /* 0x000fe2000c101524 */
[----:B------:R-:W-:-:S02]  /*9230*/  ISETP.GT.AND P1, PT, R0, 0xa8, PT ;  /* 0x000000a80000780c */ /* 0x000fc40003f24270 */
[----:B------:R-:W-:Y:S01]  /*9240*/  F2FP.F16.F32.PACK_AB R105, RZ, R105 ;  /* 0x00000069ff69723e */ /* 0x000fe200000000ff */
[----:B------:R-:W-:Y:S01]  /*9250*/  @P4 STG.E.U16 desc[UR36][R4.64+0x140], R104 ;  /* 0x0001406804004986 */ /* 0x000fe2000c101524 */
[C---:B------:R-:W-:Y:S02]  /*9260*/  ISETP.GT.AND P3, PT, R3.reuse, 0x8, P0 ;  /* 0x000000080300780c */ /* 0x040fe40000764270 */
[----:B------:R-:W-:Y:S01]  /*9270*/  ISETP.GT.AND P0, PT, R0, 0xa9, PT ;  /* 0x000000a90000780c */ /* 0x000fe20003f04270 */
[----:B------:R-:W-:Y:S01]  /*9280*/  @P5 STG.E.U16 desc[UR36][R4.64+0x142], R105 ;  /* 0x0001426904005986 */ /* 0x000fe2000c101524 */
[C---:B------:R-:W-:Y:S02]  /*9290*/  ISETP.GT.AND P4, PT, R3.reuse, RZ, P1 ;  /* 0x000000ff0300720c */ /* 0x040fe40000f84270 */
[----:B------:R-:W-:Y:S02]  /*92a0*/  F2FP.F16.F32.PACK_AB R106, RZ, R106 ;  /* 0x0000006aff6a723e */ /* 0x000fe400000000ff */
[----:B------:R-:W-:-:S02]  /*92b0*/  ISETP.GT.AND P5, PT, R3, RZ, P0 ;  /* 0x000000ff0300720c */ /* 0x000fc400007a4270 */
[----:B------:R-:W-:Y:S01]  /*92c0*/  F2FP.F16.F32.PACK_AB R107, RZ, R107 ;  /* 0x0000006bff6b723e */ /* 0x000fe200000000ff */
[----:B------:R-:W-:Y:S01]  /*92d0*/  @P2 STG.E.U16 desc[UR36][R6.64+0x140], R106 ;  /* 0x0001406a06002986 */ /* 0x000fe2000c101524 */
[----:B------:R-:W-:Y:S02]  /*92e0*/  F2FP.F16.F32.PACK_AB R108, RZ, R108 ;  /* 0x0000006cff6c723e */ /* 0x000fe400000000ff */
[C---:B------:R-:W-:Y:S01]  /*92f0*/  ISETP.GT.AND P2, PT, R3.reuse, 0x8, P1 ;  /* 0x000000080300780c */ /* 0x040fe20000f44270 */
[----:B------:R-:W-:Y:S01]  /*9300*/  @P3 STG.E.U16 desc[UR36][R6.64+0x142], R107 ;  /* 0x0001426b06003986 */ /* 0x000fe2000c101524 */
[----:B------:R-:W-:Y:S02]  /*9310*/  ISETP.GT.AND P1, PT, R0, 0xb0, PT ;  /* 0x000000b00000780c */ /* 0x000fe40003f24270 */
[----:B------:R-:W-:Y:S01]  /*9320*/  F2FP.F16.F32.PACK_AB R109, RZ, R109 ;  /* 0x0000006dff6d723e */ /* 0x000fe200000000ff */
[----:B------:R-:W-:Y:S01]  /*9330*/  @P4 STG.E.U16 desc[UR36][R4.64+0x150], R108 ;  /* 0x0001506c04004986 */ /* 0x000fe2000c101524 */
[----:B------:R-:W-:-:S02]  /*9340*/  ISETP.GT.AND P3, PT, R3, 0x8, P0 ;  /* 0x000000080300780c */ /* 0x000fc40000764270 */
[----:B------:R-:W-:Y:S01]  /*9350*/  ISETP.GT.AND P0, PT, R0, 0xb1, PT ;  /* 0x000000b10000780c */ /* 0x000fe20003f04270 */
[----:B------:R-:W-:Y:S01]  /*9360*/  @P5 STG.E.U16 desc[UR36][R4.64+0x152], R109 ;  /* 0x0001526d04005986 */ /* 0x000fe2000c101524 */
[C---:B------:R-:W-:Y:S02]  /*9370*/  ISETP.GT.AND P4, PT, R3.reuse, RZ, P1 ;  /* 0x000000ff0300720c */ /* 0x040fe40000f84270 */
[----:B------:R-:W-:Y:S02]  /*9380*/  F2FP.F16.F32.PACK_AB R110, RZ, R110 ;  /* 0x0000006eff6e723e */ /* 0x000fe400000000ff */
[----:B------:R-:W-:Y:S02]  /*9390*/  ISETP.GT.AND P5, PT, R3, RZ, P0 ;  /* 0x000000ff0300720c */ /* 0x000fe400007a4270 */
[----:B------:R-:W-:Y:S01]  /*93a0*/  F2FP.F16.F32.PACK_AB R111, RZ, R111 ;  /* 0x0000006fff6f723e */ /* 0x000fe200000000ff */
[----:B------:R-:W-:Y:S01]  /*93b0*/  @P2 STG.E.U16 desc[UR36][R6.64+0x150], R110 ;  /* 0x0001506e06002986 */ /* 0x000fe2000c101524 */
[----:B------:R-:W-:-:S02]  /*93c0*/  F2FP.F16.F32.PACK_AB R112, RZ, R112 ;  /* 0x00000070ff70723e */ /* 0x000fc400000000ff */
[C---:B------:R-:W-:Y:S01]  /*93d0*/  ISETP.GT.AND P2, PT, R3.reuse, 0x8, P1 ;  /* 0x000000080300780c */ /* 0x040fe20000f44270 */
[----:B------:R-:W-:Y:S01]  /*93e0*/  @P3 STG.E.U16 desc[UR36][R6.64+0x152], R111 ;  /* 0x0001526f06003986 */ /* 0x000fe2000c101524 */
[C---:B------:R-:W-:Y:S02]  /*93f0*/  ISETP.GT.AND P1, PT, R0.reuse, 0xb8, PT ;  /* 0x000000b80000780c */ /* 0x040fe40003f24270 */
[----:B------:R-:W-:Y:S01]  /*9400*/  F2FP.F16.F32.PACK_AB R113, RZ, R113 ;  /* 0x00000071ff71723e */ /* 0x000fe200000000ff */
[----:B------:R-:W-:Y:S01]  /*9410*/  @P4 STG.E.U16 desc[UR36][R4.64+0x160], R112 ;  /* 0x0001607004004986 */ /* 0x000fe2000c101524 */
[C---:B------:R-:W-:Y:S02]  /*9420*/  ISETP.GT.AND P3, PT, R3.reuse, 0x8, P0 ;  /* 0x000000080300780c */ /* 0x040fe40000764270 */
[----:B------:R-:W-:Y:S01]  /*9430*/  ISETP.GT.AND P0, PT, R0, 0xb9, PT ;  /* 0x000000b90000780c */ /* 0x000fe20003f04270 */
[----:B------:R-:W-:Y:S01]  /*9440*/  @P5 STG.E.U16 desc[UR36][R4.64+0x162], R113 ;  /* 0x0001627104005986 */ /* 0x000fe2000c101524 */
[----:B------:R-:W-:-:S02]  /*9450*/  ISETP.GT.AND P4, PT, R3, RZ, P1 ;  /* 0x000000ff0300720c */ /* 0x000fc40000f84270 */
[----:B------:R-:W-:Y:S02]  /*9460*/  F2FP.F16.F32.PACK_AB R114, RZ, R114 ;  /* 0x00000072ff72723e */ /* 0x000fe400000000ff */
[C---:B------:R-:W-:Y:S02]  /*9470*/  ISETP.GT.AND P5, PT, R3.reuse, RZ, P0 ;  /* 0x000000ff0300720c */ /* 0x040fe400007a4270 */
[----:B------:R-:W-:Y:S01]  /*9480*/  F2FP.F16.F32.PACK_AB R115, RZ, R115 ;  /* 0x00000073ff73723e */ /* 0x000fe200000000ff */
[----:B------:R-:W-:Y:S01]  /*9490*/  @P2 STG.E.U16 desc[UR36][R6.64+0x160], R114 ;  /* 0x0001607206002986 */ /* 0x000fe2000c101524 */
[----:B------:R-:W-:Y:S02]  /*94a0*/  F2FP.F16.F32.PACK_AB R116, RZ, R116 ;  /* 0x00000074ff74723e */ /* 0x000fe400000000ff */
        /* <DEDUP_REMOVED lines=65> */
[----:B------:R-:W-:Y:S02]  /*98c0*/  ISETP.GT.AND P5, PT, R3, RZ, P0 ;  /* 0x000000ff0300720c */ /* 0x000fe400007a4270 */
[----:B------:R-:W-:Y:S02]  /*98d0*/  F2FP.F16.F32.PACK_AB R134, RZ, R134 ;  /* 0x00000086ff86723e */ /* 0x000fe400000000ff */
[----:B------:R-:W-:Y:S02]  /*98e0*/  F2FP.F16.F32.PACK_AB R135, RZ, R135 ;  /* 0x00000087ff87723e */ /* 0x000fe400000000ff */
[----:B------:R-:W-:Y:S01]  /*98f0*/  F2FP.F16.F32.PACK_AB R136, RZ, R136 ;  /* 0x00000088ff88723e */ /* 0x000fe200000000ff */
[----:B------:R-:W-:Y:S01]  /*9900*/  @P2 STG.E.U16 desc[UR36][R6.64+0x1b0], R134 ;  /* 0x0001b08606002986 */ /* 0x000fe2000c101524 */
[----:B------:R-:W-:-:S02]  /*9910*/  F2FP.F16.F32.PACK_AB R137, RZ, R137 ;  /* 0x00000089ff89723e */ /* 0x000fc400000000ff */
[C---:B------:R-:W-:Y:S01]  /*9920*/  ISETP.GT.AND P1, PT, R3.reuse, 0x8, P1 ;  /* 0x000000080300780c */ /* 0x040fe20000f24270 */
[----:B------:R-:W-:Y:S01]  /*9930*/  @P3 STG.E.U16 desc[UR36][R6.64+0x1b2], R135 ;  /* 0x0001b28706003986 */ /* 0x000fe2000c101524 */
[C---:B------:R-:W-:Y:S02]  /*9940*/  ISETP.GT.AND P2, PT, R3.reuse, 0x8, P0 ;  /* 0x000000080300780c */ /* 0x040fe40000744270 */
[C---:B------:R-:W-:Y:S01]  /*9950*/  ISETP.GT.AND P0, PT, R0.reuse, 0xe9, PT ;  /* 0x000000e90000780c */ /* 0x040fe20003f04270 */
[----:B------:R-:W-:Y:S01]  /*9960*/  @P4 STG.E.U16 desc[UR36][R4.64+0x1c0], R136 ;  /* 0x0001c08804004986 */ /* 0x000fe2000c101524 */
[----:B------:R-:W-:Y:S02]  /*9970*/  ISETP.GT.AND P4, PT, R0, 0xe8, PT ;  /* 0x000000e80000780c */ /* 0x000fe40003f84270 */
[----:B------:R-:W-:Y:S01]  /*9980*/  F2FP.F16.F32.PACK_AB R138, RZ, R138 ;  /* 0x0000008aff8a723e */ /* 0x000fe200000000ff */
[----:B------:R-:W-:Y:S01]  /*9990*/  @P5 STG.E.U16 desc[UR36][R4.64+0x1c2], R137 ;  /* 0x0001c28904005986 */ /* 0x000fe2000c101524 */
[----:B------:R-:W-:-:S02]  /*99a0*/  ISETP.GT.AND P5, PT, R3, RZ, P4 ;  /* 0x000000ff0300720c */ /* 0x000fc400027a4270 */
[----:B------:R-:W-:Y:S01]  /*99b0*/  F2FP.F16.F32.PACK_AB R139, RZ, R139 ;  /* 0x0000008bff8b723e */ /* 0x000fe200000000ff */
[----:B------:R-:W-:Y:S01]  /*99c0*/  @P1 STG.E.U16 desc[UR36][R6.64+0x1c0], R138 ;  /* 0x0001c08a06001986 */ /* 0x000fe2000c101524 */
[----:B------:R-:W-:Y:S02]  /*99d0*/  F2FP.F16.F32.PACK_AB R140, RZ, R140 ;  /* 0x0000008cff8c723e */ /* 0x000fe400000000ff */
[C---:B------:R-:W-:Y:S01]  /*99e0*/  ISETP.GT.AND P3, PT, R3.reuse, RZ, P0 ;  /* 0x000000ff0300720c */ /* 0x040fe20000764270 */
[----:B------:R-:W-:Y:S01]  /*99f0*/  @P2 STG.E.U16 desc[UR36][R6.64+0x1c2], R139 ;  /* 0x0001c28b06002986 */ /* 0x000fe2000c101524 */
[C---:B------:R-:W-:Y:S02]  /*9a00*/  ISETP.GT.AND P4, PT, R3.reuse, 0x8, P4 ;  /* 0x000000080300780c */ /* 0x040fe40002784270 */
[----:B------:R-:W-:Y:S02]  /*9a10*/  F2FP.F16.F32.PACK_AB R141, RZ, R141 ;  /* 0x0000008dff8d723e */ /* 0x000fe400000000ff */
[----:B------:R-:W-:Y:S01]  /*9a20*/  F2FP.F16.F32.PACK_AB R142, RZ, R142 ;  /* 0x0000008eff8e723e */ /* 0x000fe200000000ff */
[----:B------:R-:W-:Y:S01]  /*9a30*/  @P5 STG.E.U16 desc[UR36][R4.64+0x1d0], R140 ;  /* 0x0001d08c04005986 */ /* 0x000fe2000c101524 */
[----:B------:R-:W-:-:S02]  /*9a40*/  ISETP.GT.AND P5, PT, R3, 0x8, P0 ;  /* 0x000000080300780c */ /* 0x000fc400007a4270 */
[----:B------:R-:W-:Y:S02]  /*9a50*/  F2FP.F16.F32.PACK_AB R143, RZ, R143 ;  /* 0x0000008fff8f723e */ /* 0x000fe400000000ff */
[C---:B------:R-:W-:Y:S01]  /*9a60*/  ISETP.GT.AND P0, PT, R0.reuse, 0xf1, PT ;  /* 0x000000f10000780c */ /* 0x040fe20003f04270 */
[----:B------:R-:W-:Y:S01]  /*9a70*/  @P3 STG.E.U16 desc[UR36][R4.64+0x1d2], R141 ;  /* 0x0001d28d04003986 */ /* 0x000fe2000c101524 */
[----:B------:R-:W-:Y:S02]  /*9a80*/  ISETP.GT.AND P3, PT, R0, 0xf0, PT ;  /* 0x000000f00000780c */ /* 0x000fe40003f64270 */
[----:B------:R-:W-:Y:S01]  /*9a90*/  F2FP.F16.F32.PACK_AB R144, RZ, R144 ;  /* 0x00000090ff90723e */ /* 0x000fe200000000ff */
[----:B------:R-:W-:Y:S01]  /*9aa0*/  @P4 STG.E.U16 desc[UR36][R6.64+0x1d0], R142 ;  /* 0x0001d08e06004986 */ /* 0x000fe2000c101524 */
[C---:B------:R-:W-:Y:S02]  /*9ab0*/  ISETP.GT.AND P4, PT, R3.reuse, RZ, P3 ;  /* 0x000000ff0300720c */ /* 0x040fe40001f84270 */
[C---:B------:R-:W-:Y:S01]  /*9ac0*/  ISETP.GT.AND P3, PT, R3.reuse, 0x8, P3 ;  /* 0x000000080300780c */ /* 0x040fe20001f64270 */
[----:B------:R-:W-:Y:S01]  /*9ad0*/  @P5 STG.E.U16 desc[UR36][R6.64+0x1d2], R143 ;  /* 0x0001d28f06005986 */ /* 0x000fe2000c101524 */
[----:B------:R-:W-:-:S02]  /*9ae0*/  ISETP.GT.AND P5, PT, R3, RZ, P0 ;  /* 0x000000ff0300720c */ /* 0x000fc400007a4270 */
[----:B------:R-:W-:Y:S02]  /*9af0*/  F2FP.F16.F32.PACK_AB R145, RZ, R145 ;  /* 0x00000091ff91723e */ /* 0x000fe400000000ff */
[C---:B------:R-:W-:Y:S02]  /*9b00*/  ISETP.GT.AND P0, PT, R3.reuse, 0x8, P0 ;  /* 0x000000080300780c */ /* 0x040fe40000704270 */
[C---:B------:R-:W-:Y:S02]  /*9b10*/  ISETP.GT.AND P1, PT, R0.reuse, 0xf9, PT ;  /* 0x000000f90000780c */ /* 0x040fe40003f24270 */
[----:B------:R-:W-:Y:S01]  /*9b20*/  ISETP.GT.AND P2, PT, R0, 0xf8, PT ;  /* 0x000000f80000780c */ /* 0x000fe20003f44270 */
[----:B------:R-:W-:Y:S01]  /*9b30*/  @P4 STG.E.U16 desc[UR36][R4.64+0x1e0], R144 ;  /* 0x0001e09004004986 */ /* 0x000fe2000c101524 */
[C---:B------:R-:W-:Y:S01]  /*9b40*/  ISETP.GT.AND P4, PT, R3.reuse, RZ, P1 ;  /* 0x000000ff0300720c */ /* 0x040fe20000f84270 */
[----:B------:R-:W-:Y:S01]  /*9b50*/  @P3 IMAD.MOV.U32 R2, RZ, RZ, R6 ;  /* 0x000000ffff023224 */ /* 0x000fe200078e0006 */
[C---:B------:R-:W-:Y:S01]  /*9b60*/  ISETP.GT.AND P1, PT, R3.reuse, 0x8, P1 ;  /* 0x000000080300780c */ /* 0x040fe20000f24270 */
[----:B------:R-:W-:Y:S01]  /*9b70*/  @P5 STG.E.U16 desc[UR36][R4.64+0x1e2], R145 ;  /* 0x0001e29104005986 */ /* 0x000fe2000c101524 */
[----:B------:R-:W-:-:S02]  /*9b80*/  ISETP.GT.AND P5, PT, R3, RZ, P2 ;  /* 0x000000ff0300720c */ /* 0x000fc400017a4270 */
[----:B------:R-:W-:Y:S01]  /*9b90*/  ISETP.GT.AND P2, PT, R3, 0x8, P2 ;  /* 0x000000080300780c */ /* 0x000fe20001744270 */
[----:B------:R-:W-:Y:S01]  /*9ba0*/  @P3 IMAD.MOV.U32 R3, RZ, RZ, R7 ;  /* 0x000000ffff033224 */ /* 0x000fe200078e0007 */
[----:B------:R-:W-:Y:S02]  /*9bb0*/  F2FP.F16.F32.PACK_AB R146, RZ, R146 ;  /* 0x00000092ff92723e */ /* 0x000fe400000000ff */
[----:B------:R-:W-:Y:S02]  /*9bc0*/  F2FP.F16.F32.PACK_AB R147, RZ, R147 ;  /* 0x00000093ff93723e */ /* 0x000fe400000000ff */
[----:B------:R-:W-:Y:S01]  /*9bd0*/  F2FP.F16.F32.PACK_AB R148, RZ, R148 ;  /* 0x00000094ff94723e */ /* 0x000fe200000000ff */
[----:B------:R0:W-:Y:S01]  /*9be0*/  @P3 STG.E.U16 desc[UR36][R2.64+0x1e0], R146 ;  /* 0x0001e09202003986 */ /* 0x0001e2000c101524 */
[----:B------:R-:W-:Y:S02]  /*9bf0*/  F2FP.F16.F32.PACK_AB R149, RZ, R149 ;  /* 0x00000095ff95723e */ /* 0x000fe400000000ff */
[----:B------:R-:W-:-:S02]  /*9c00*/  F2FP.F16.F32.PACK_AB R150, RZ, R150 ;  /* 0x00000096ff96723e */ /* 0x000fc400000000ff */
[----:B------:R-:W-:Y:S01]  /*9c10*/  F2FP.F16.F32.PACK_AB R151, RZ, R151 ;  /* 0x00000097ff97723e */ /* 0x000fe200000000ff */
[----:B0-----:R-:W-:Y:S02]  /*9c20*/  @P0 IMAD.MOV.U32 R2, RZ, RZ, R6 ;  /* 0x000000ffff020224 */ /* 0x001fe400078e0006 */
[----:B------:R-:W-:-:S05]  /*9c30*/  @P0 IMAD.MOV.U32 R3, RZ, RZ, R7 ;  /* 0x000000ffff030224 */ /* 0x000fca00078e0007 */
[----:B------:R0:W-:Y:S02]  /*9c40*/  @P0 STG.E.U16 desc[UR36][R2.64+0x1e2], R147 ;  /* 0x0001e29302000986 */ /* 0x0001e4000c101524 */
[----:B0-----:R-:W-:Y:S02]  /*9c50*/  @P5 IMAD.MOV.U32 R2, RZ, RZ, R4 ;  /* 0x000000ffff025224 */ /* 0x001fe400078e0004 */
[----:B------:R-:W-:-:S05]  /*9c60*/  @P5 IMAD.MOV.U32 R3, RZ, RZ, R5 ;  /* 0x000000ffff035224 */ /* 0x000fca00078e0005 */
[----:B------:R0:W-:Y:S04]  /*9c70*/  @P5 STG.E.U16 desc[UR36][R2.64+0x1f0], R148 ;  /* 0x0001f09402005986 */ /* 0x0001e8000c101524 */
[----:B------:R1:W-:Y:S01]  /*9c80*/  @P4 STG.E.U16 desc[UR36][R4.64+0x1f2], R149 ;  /* 0x0001f29504004986 */ /* 0x0003e2000c101524 */
[----:B0-----:R-:W-:Y:S02]  /*9c90*/  @P2 IMAD.MOV.U32 R2, RZ, RZ, R6 ;  /* 0x000000ffff022224 */ /* 0x001fe400078e0006 */
[----:B------:R-:W-:-:S05]  /*9ca0*/  @P2 IMAD.MOV.U32 R3, RZ, RZ, R7 ;  /* 0x000000ffff032224 */ /* 0x000fca00078e0007 */
[----:B------:R1:W-:Y:S04]  /*9cb0*/  @P2 STG.E.U16 desc[UR36][R2.64+0x1f0], R150 ;  /* 0x0001f09602002986 */ /* 0x0003e8000c101524 */
[----:B------:R1:W-:Y:S02]  /*9cc0*/  @P1 STG.E.U16 desc[UR36][R6.64+0x1f2], R151 ;  /* 0x0001f29706001986 */ /* 0x0003e4000c101524 */
.L_x_286:
[----:B------:R-:W-:Y:S05]  /*9cd0*/  BSYNC B0 ;  /* 0x0000000000007941 */ /* 0x000fea0003800000 */
.L_x_32:
[----:B01----:R-:W2:Y:S01]  /*9ce0*/  LDL.64 R2, [R1] ;  /* 0x0000000001027983 */ /* 0x003ea20000100a00 */
[----:B------:R-:W-:Y:S01]  /*9cf0*/  ULDC.64 UR4, c[0x0][0x650] ;  /* 0x0001940000047ab9 */ /* 0x000fe20000000a00 */
[----:B------:R0:W-:Y:S01]  /*9d00*/  SYNCS.ARRIVE.TRANS64.A1T0 RZ, [R160+UR45], RZ ;  /* 0x000000ffa0ff79a7 */ /* 0x0001e2000810002d */
[----:B------:R-:W-:Y:S01]  /*9d10*/  PRMT R0, RZ, 0x7610, R0 ;  /* 0x00007610ff007816 */ /* 0x000fe20000000000 */
[----:B------:R-:W-:Y:S02]  /*9d20*/  IMAD.MOV.U32 R19, RZ, RZ, -0x1 ;  /* 0xffffffffff137424 */ /* 0x000fe400078e00ff */
[----:B-----5:R-:W-:Y:S01]  /*9d30*/  IMAD.MOV.U32 R22, RZ, RZ, -0x1 ;  /* 0xffffffffff167424 */ /* 0x020fe200078e00ff */
[----:B--2---:R-:W-:-:S04]  /*9d40*/  LEA R18, P0, R2, R18, 0x1 ;  /* 0x0000001202127211 */ /* 0x004fc800078008ff */
[----:B------:R-:W-:Y:S01]  /*9d50*/  LEA.HI.X R17, R2, R17, R23, 0x1, P0 ;  /* 0x0000001102117211 */ /* 0x000fe200000f0c17 */
[----:B------:R-:W-:Y:S01]  /*9d60*/  IMAD.MOV.U32 R2, RZ, RZ, -0x1 ;  /* 0xffffffffff027424 */ /* 0x000fe200078e00ff */
[----:B------:R-:W-:-:S04]  /*9d70*/  ISETP.GE.U32.AND P0, PT, R18, UR4, PT ;  /* 0x0000000412007c0c */ /* 0x000fc8000bf06070 */
[----:B------:R-:W-:-:S13]  /*9d80*/  ISETP.GE.U32.AND.EX P0, PT, R17, UR5, PT, P0 ;  /* 0x0000000511007c0c */ /* 0x000fda000bf06100 */
[----:B0-----:R-:W-:Y:S05]  /*9d90*/  @P0 BRA `(.L_x_287) ;  /* 0x0000000400700947 */ /* 0x001fea0003800000 */
[----:B------:R-:W0:Y:S01]  /*9da0*/  S2R R10, SR_CTAID.X ;  /* 0x00000000000a7919 */ /* 0x000e220000002500 */
[----:B---34-:R-:W1:Y:S01]  /*9db0*/  LDC.64 R8, c[0x0][0x628] ;  /* 0x00018a00ff087b82 */ /* 0x018e620000000a00 */
[----:B------:R-:W-:Y:S01]  /*9dc0*/  ULDC UR4, c[0x0][0x150] ;  /* 0x0000540000047ab9 */ /* 0x000fe20000000800 */
[----:B------:R-:W-:Y:S01]  /*9dd0*/  IMAD.MOV.U32 R6, RZ, RZ, R18 ;  /* 0x000000ffff067224 */ /* 0x000fe200078e0012 */
[----:B------:R-:W2:Y:S01]  /*9de0*/  S2R R20, SR_CTAID.Y ;  /* 0x0000000000147919 */ /* 0x000ea20000002600 */
[----:B------:R-:W-:-:S04]  /*9df0*/  IMAD.MOV.U32 R7, RZ, RZ, R17 ;  /* 0x000000ffff077224 */ /* 0x000fc800078e0011 */
[----:B------:R-:W3:Y:S08]  /*9e00*/  LDC R15, c[0x0][0x144] ;  /* 0x00005100ff0f7b82 */ /* 0x000ef00000000800 */
[----:B------:R-:W4:Y:S08]  /*9e10*/  LDC R0, c[0x0][0x630] ;  /* 0x00018c00ff007b82 */ /* 0x000f300000000800 */
[----:B------:R-:W2:Y:S01]  /*9e20*/  LDC.64 R12, c[0x0][0x620] ;  /* 0x00018800ff0c7b82 */ /* 0x000ea20000000a00 */
[----:B-1----:R-:W-:-:S04]  /*9e30*/  ISETP.NE.U32.AND P0, PT, R8, RZ, PT ;  /* 0x000000ff0800720c */ /* 0x002fc80003f05070 */
[----:B------:R-:W-:Y:S02]  /*9e40*/  ISETP.NE.AND.EX P0, PT, R9, RZ, PT, P0 ;  /* 0x000000ff0900720c */ /* 0x000fe40003f05300 */
[----:B0-----:R-:W-:-:S05]  /*9e50*/  I2FP.F32.U32 R2, R10 ;  /* 0x0000000a00027245 */ /* 0x001fca0000201000 */
[----:B------:R-:W-:-:S04]  /*9e60*/  FMUL R2, R2, UR4 ;  /* 0x0000000402027c20 */ /* 0x000fc80008400000 */
[----:B------:R0:W1:Y:S02]  /*9e70*/  F2I.U32.TRUNC.NTZ R14, R2 ;  /* 0x00000002000e7305 */ /* 0x000064000020f000 */
[----:B---34-:R-:W-:Y:S05]  /*9e80*/  @!P0 BRA `(.L_x_288) ;  /* 0x0000000000288947 */ /* 0x018fea0003800000 */
[----:B------:R-:W3:Y:S02]  /*9e90*/  LDC R3, c[0x0][0x634] ;  /* 0x00018d00ff037b82 */ /* 0x000ee40000000800 */
[----:B---3--:R-:W-:-:S05]  /*9ea0*/  IADD3 R7, P0, R18, R3, RZ ;  /* 0x0000000312077210 */ /* 0x008fca0007f1e0ff */
[----:B------:R-:W-:-:S04]  /*9eb0*/  IMAD.X R11, RZ, RZ, R17, P0 ;  /* 0x000000ffff0b7224 */ /* 0x000fc800000e0611 */
[----:B0-----:R-:W-:-:S04]  /*9ec0*/  IMAD.WIDE.U32 R2, R11, R8, RZ ;  /* 0x000000080b027225 */ /* 0x001fc800078e00ff */
[----:B------:R-:W-:-:S04]  /*9ed0*/  IMAD.WIDE.U32 R4, P0, R7, R9, R2 ;  /* 0x0000000907047225 */ /* 0x000fc80007800002 */
[----:B------:R-:W-:-:S04]  /*9ee0*/  IMAD.WIDE.U32 R2, R7, R8, RZ ;  /* 0x0000000807027225 */ /* 0x000fc800078e00ff */
[----:B------:R-:W-:Y:S01]  /*9ef0*/  IMAD.X R7, RZ, RZ, RZ, P0 ;  /* 0x000000ffff077224 */ /* 0x000fe200000e06ff */
[----:B------:R-:W-:Y:S01]  /*9f00*/  IADD3 RZ, P0, R3, R4, RZ ;  /* 0x0000000403ff7210 */ /* 0x000fe20007f1e0ff */
[----:B------:R-:W-:-:S04]  /*9f10*/  IMAD.MOV.U32 R6, RZ, RZ, R5 ;  /* 0x000000ffff067224 */ /* 0x000fc800078e0005 */
[----:B------:R-:W-:-:S08]  /*9f20*/  IMAD.WIDE.U32.X R6, R11, R9, R6, P0 ;  /* 0x000000090b067225 */ /* 0x000fd000000e0406 */
.L_x_288:
[----:B------:R-:W3:Y:S01]  /*9f30*/  LDC.64 R26, c[0x0][0x640] ;  /* 0x00019000ff1a7b82 */ /* 0x000ee20000000a00 */
[-C--:B------:R-:W-:Y:S01]  /*9f40*/  SHF.R.U64 R11, R6, R0.reuse, R7 ;  /* 0x00000000060b7219 */ /* 0x080fe20000001207 */
[----:B------:R-:W-:Y:S01]  /*9f50*/  IMAD.MOV.U32 R19, RZ, RZ, R17 ;  /* 0x000000ffff137224 */ /* 0x000fe200078e0011 */
[----:B------:R-:W-:Y:S01]  /*9f60*/  SHF.R.U32.HI R0, RZ, R0, R7 ;  /* 0x00000000ff007219 */ /* 0x000fe20000011607 */
[----:B-1----:R-:W-:Y:S01]  /*9f70*/  IMAD.MOV R14, RZ, RZ, -R14 ;  /* 0x000000ffff0e7224 */ /* 0x002fe200078e0a0e */
[----:B------:R-:W-:Y:S01]  /*9f80*/  IADD3 R5, P0, RZ, -R11, RZ ;  /* 0x8000000bff057210 */ /* 0x000fe20007f1e0ff */
[----:B------:R-:W-:Y:S01]  /*9f90*/  ULDC UR4, c[0x0][0x154] ;  /* 0x0000550000047ab9 */ /* 0x000fe20000000800 */
[----:B------:R-:W-:Y:S01]  /*9fa0*/  IMAD.MOV.U32 R7, RZ, RZ, 0x1 ;  /* 0x00000001ff077424 */ /* 0x000fe200078e00ff */
[----:B------:R-:W1:Y:S01]  /*9fb0*/  LDC R4, c[0x0][0x618] ;  /* 0x00018600ff047b82 */ /* 0x000e620000000800 */
[----:B------:R-:W-:Y:S02]  /*9fc0*/  IMAD R22, R15, R14, R10 ;  /* 0x0000000e0f167224 */ /* 0x000fe400078e020a */
[----:B------:R-:W-:-:S04]  /*9fd0*/  IMAD.X R3, RZ, RZ, ~R0, P0 ;  /* 0x000000ffff037224 */ /* 0x000fc800000e0e00 */
[-C--:B--2---:R-:W-:Y:S01]  /*9fe0*/  IMAD R0, R3, R12.reuse, RZ ;  /* 0x0000000c03007224 */ /* 0x084fe200078e02ff */
[----:B------:R-:W2:Y:S01]  /*9ff0*/  LDC R6, c[0x0][0x608] ;  /* 0x00018200ff067b82 */ /* 0x000ea20000000800 */
[----:B0-----:R-:W-:-:S04]  /*a000*/  IMAD.WIDE.U32 R2, R5, R12, R18 ;  /* 0x0000000c05027225 */ /* 0x001fc800078e0012 */
[----:B------:R-:W-:Y:S01]  /*a010*/  IMAD R5, R5, R13, R0 ;  /* 0x0000000d05057224 */ /* 0x000fe200078e0200 */
[----:B------:R-:W-:Y:S02]  /*a020*/  I2FP.F32.U32 R0, R20 ;  /* 0x0000001400007245 */ /* 0x000fe40000201000 */
[----:B------:R-:W0:Y:S01]  /*a030*/  LDC R24, c[0x0][0x658] ;  /* 0x00019600ff187b82 */ /* 0x000e220000000800 */
[----:B------:R-:W-:Y:S01]  /*a040*/  IMAD.IADD R3, R3, 0x1, R5 ;  /* 0x0000000103037824 */ /* 0x000fe200078e0205 */
[----:B---3--:R-:W-:Y:S01]  /*a050*/  ISETP.NE.U32.AND P0, PT, R26, RZ, PT ;  /* 0x000000ff1a00720c */ /* 0x008fe20003f05070 */
[----:B------:R-:W-:Y:S01]  /*a060*/  FMUL R0, R0, UR4 ;  /* 0x0000000400007c20 */ /* 0x000fe20008400000 */
[----:B------:R-:W-:Y:S02]  /*a070*/  IMAD.MOV.U32 R5, RZ, RZ, -0x1 ;  /* 0xffffffffff057424 */ /* 0x000fe400078e00ff */
[----:B------:R-:W-:Y:S01]  /*a080*/  ISETP.NE.AND.EX P0, PT, R27, RZ, PT, P0 ;  /* 0x000000ff1b00720c */ /* 0x000fe20003f05300 */
[----:B------:R3:W4:Y:S01]  /*a090*/  F2I.U32.TRUNC.NTZ R12, R0 ;  /* 0x00000000000c7305 */ /* 0x000722000020f000 */
[----:B------:R-:W3:Y:S01]  /*a0a0*/  LDC R15, c[0x0][0x148] ;  /* 0x00005200ff0f7b82 */ /* 0x000ee20000000800 */
[----:B-1----:R-:W-:-:S02]  /*a0b0*/  SHF.R.U64 R10, R2, R4, R3 ;  /* 0x00000004020a7219 */ /* 0x002fc40000001203 */
[----:B------:R-:W-:-:S05]  /*a0c0*/  SHF.R.U32.HI R3, RZ, R4, R3 ;  /* 0x00000004ff037219 */ /* 0x000fca0000011603 */
[----:B------:R-:W1:Y:S01]  /*a0d0*/  LDC R14, c[0x0][0x600] ;  /* 0x00018000ff0e7b82 */ /* 0x000e620000000800 */
[-CC-:B--2---:R-:W-:Y:S02]  /*a0e0*/  SHF.R.U64 R8, R10, R6.reuse, R3.reuse ;  /* 0x000000060a087219 */ /* 0x184fe40000001203 */
[----:B------:R-:W-:-:S05]  /*a0f0*/  SHF.R.U32.HI R3, RZ, R6, R3 ;  /* 0x00000006ff037219 */ /* 0x000fca0000011603 */
[----:B------:R-:W2:Y:S01]  /*a100*/  LDC R21, c[0x0][0x648] ;  /* 0x00019200ff157b82 */ /* 0x000ea20000000800 */
[-CC-:B0-----:R-:W-:Y:S02]  /*a110*/  SHF.R.U64 R13, R8, R24.reuse, R3.reuse ;  /* 0x00000018080d7219 */ /* 0x181fe40000001203 */
[-C--:B------:R-:W-:Y:S02]  /*a120*/  SHF.L.U32 R5, R5, R24.reuse, RZ ;  /* 0x0000001805057219 */ /* 0x080fe400000006ff */
[-C--:B------:R-:W-:Y:S01]  /*a130*/  SHF.R.U32.HI R3, RZ, R24.reuse, R3 ;  /* 0x00000018ff037219 */ /* 0x080fe20000011603 */
[----:B------:R-:W-:Y:S01]  /*a140*/  IMAD.MOV.U32 R2, RZ, RZ, R13 ;  /* 0x000000ffff027224 */ /* 0x000fe200078e000d */
[----:B------:R-:W-:Y:S01]  /*a150*/  SHF.L.U32 R24, R7, R24, RZ ;  /* 0x0000001807187219 */ /* 0x000fe200000006ff */
[----:B------:R-:W0:Y:S01]  /*a160*/  LDC R25, c[0x0][0x638] ;  /* 0x00018e00ff197b82 */ /* 0x000e220000000800 */
[----:B------:R-:W-:-:S07]  /*a170*/  LOP3.LUT R19, RZ, R5, RZ, 0x33, !PT ;  /* 0x00000005ff137212 */ /* 0x000fce00078e33ff */
[----:B------:R-:W0:Y:S01]  /*a180*/  LDC R28, c[0x0][0x610] ;  /* 0x00018400ff1c7b82 */ /* 0x000e220000000800 */
[----:B----4-:R-:W-:Y:S05]  /*a190*/  @!P0 BRA `(.L_x_289) ;  /* 0x0000000000288947 */ /* 0x010fea0003800000 */
[----:B---3--:R-:W3:Y:S02]  /*a1a0*/  LDC R0, c[0x0][0x64c] ;  /* 0x00019300ff007b82 */ /* 0x008ee40000000800 */
[----:B---3--:R-:W-:-:S05]  /*a1b0*/  IADD3 R7, P0, R13, R0, RZ ;  /* 0x000000000d077210 */ /* 0x008fca0007f1e0ff */
        /* <DEDUP_REMOVED lines=8> */
.L_x_289:
[----:B------:R-:W4:Y:S01]  /*a240*/  LDC R4, c[0x0][0x65c] ;  /* 0x00019700ff047b82 */ /* 0x000f220000000800 */
[----:B--23--:R-:W-:Y:S01]  /*a250*/  SHF.R.U64 R0, R2, R21, R3 ;  /* 0x0000001502007219 */ /* 0x00cfe20000001203 */
[----:B-1----:R-:W-:Y:S01]  /*a260*/  VIADD R3, R14, 0xffffffff ;  /* 0xffffffff0e037836 */ /* 0x002fe20000000000 */
[----:B------:R-:W-:Y:S01]  /*a270*/  LOP3.LUT R19, R8, R19, RZ, 0xc0, !PT ;  /* 0x0000001308137212 */ /* 0x000fe200078ec0ff */
[----:B------:R-:W-:Y:S02]  /*a280*/  IMAD.MOV R12, RZ, RZ, -R12 ;  /* 0x000000ffff0c7224 */ /* 0x000fe400078e0a0c */
[----:B------:R-:W-:Y:S01]  /*a290*/  IMAD.MOV R2, RZ, RZ, -R0 ;  /* 0x000000ffff027224 */ /* 0x000fe200078e0a00 */
[----:B------:R-:W-:Y:S01]  /*a2a0*/  LOP3.LUT R3, R10, R3, RZ, 0xc0, !PT ;  /* 0x000000030a037212 */ /* 0x000fe200078ec0ff */
[----:B------:R-:W-:Y:S02]  /*a2b0*/  IMAD R19, R24, R0, R19 ;  /* 0x0000000018137224 */ /* 0x000fe400078e0213 */
[----:B0-----:R-:W-:-:S04]  /*a2c0*/  IMAD R0, R2, R25, R13 ;  /* 0x0000001902007224 */ /* 0x001fc800078e020d */
[----:B------:R-:W-:Y:S01]  /*a2d0*/  IMAD R2, R0, R14, R3 ;  /* 0x0000000e00027224 */ /* 0x000fe200078e0203 */
[----:B----4-:R-:W-:Y:S01]  /*a2e0*/  ISETP.NE.AND P0, PT, R4, 0x1, PT ;  /* 0x000000010400780c */ /* 0x010fe20003f05270 */
[----:B------:R-:W-:-:S05]  /*a2f0*/  IMAD.MOV.U32 R4, RZ, RZ, 0x1 ;  /* 0x00000001ff047424 */ /* 0x000fca00078e00ff */
[----:B------:R-:W-:-:S07]  /*a300*/  PRMT R0, R4, 0x7610, R0 ;  /* 0x0000761004007816 */ /* 0x000fce0000000000 */
[----:B------:R-:W-:-:S04]  /*a310*/  @P0 IMAD R22, R15, R12, R20 ;  /* 0x0000000c0f160224 */ /* 0x000fc800078e0214 */
[----:B------:R-:W-:-:S05]  /*a320*/  IMAD R19, R19, R28, R22 ;  /* 0x0000001c13137224 */ /* 0x000fca00078e0216 */
[----:B------:R-:W-:Y:S02]  /*a330*/  SEL R22, R2, R19, !P0 ;  /* 0x0000001302167207 */ /* 0x000fe40004000000 */
[----:B------:R-:W-:Y:S01]  /*a340*/  SEL R19, R19, R2, !P0 ;  /* 0x0000000213137207 */ /* 0x000fe20004000000 */
[----:B------:R-:W-:-:S07]  /*a350*/  IMAD.MOV.U32 R2, RZ, RZ, R11 ;  /* 0x000000ffff027224 */ /* 0x000fce00078e000b */
.L_x_287:
[----:B------:R-:W-:Y:S02]  /*a360*/  LOP3.LUT P0, RZ, R0, 0xff, RZ, 0xc0, !PT ;  /* 0x000000ff00ff7812 */ /* 0x000fe4000780c0ff */
[----:B------:R-:W-:-:S11]  /*a370*/  LOP3.LUT R173, R173, 0x1, RZ, 0x3c, !PT ;  /* 0x00000001adad7812 */ /* 0x000fd600078e3cff */
[----:B------:R-:W-:Y:S05]  /*a380*/  @P0 BRA `(.L_x_290) ;  /* 0xffffff7000300947 */ /* 0x000fea000383ffff */
[----:B------:R-:W-:Y:S05]  /*a390*/  EXIT ;  /* 0x000000000000794d */ /* 0x000fea0003800000 */
.L_x_13:
[----:B------:R-:W-:-:S08]  /*a3a0*/  ISETP.NE.AND P0, PT, R0, RZ, PT ;  /* 0x000000ff0000720c */ /* 0x000fd00003f05270 */
[----:B0-----:R-:W0:-:S00]  /*a3b0*/  USETMAXREG.DEALLOC.CTAPOOL 0x28 ;  /* 0x00000028000079c8 */ /* 0x001e0000080e0500 */
[----:B------:R-:W-:Y:S05]  /*a3c0*/  @P0 EXIT ;  /* 0x000000000000094d */ /* 0x000fea0003800000 */
[----:B0-----:R-:W-:Y:S01]  /*a3d0*/  LOP3.LUT P0, RZ, R8, 0xff, RZ, 0xc0, !PT ;  /* 0x000000ff08ff7812 */ /* 0x001fe2000780c0ff */
[----:B------:R-:W-:Y:S02]  /*a3e0*/  IMAD.MOV.U32 R0, RZ, RZ, 0x1 ;  /* 0x00000001ff007424 */ /* 0x000fe400078e00ff */
[----:B------:R-:W-:-:S10]  /*a3f0*/  IMAD.MOV.U32 R7, RZ, RZ, RZ ;  /* 0x000000ffff077224 */ /* 0x000fd400078e00ff */
[----:B------:R-:W-:Y:S05]  /*a400*/  @!P0 BRA `(.L_x_291) ;  /* 0x0000000c001c8947 */ /* 0x000fea0003800000 */
[----:B------:R-:W-:Y:S01]  /*a410*/  LOP3.LUT P0, RZ, R4, 0x1f, RZ, 0xc0, !PT ;  /* 0x0000001f04ff7812 */ /* 0x000fe2000780c0ff */
[----:B------:R-:W-:Y:S01]  /*a420*/  ULDC UR5, c[0x0][0x658] ;  /* 0x0001960000057ab9 */ /* 0x000fe20000000800 */
[----:B------:R-:W-:Y:S01]  /*a430*/  UMOV UR6, 0xffffffff ;  /* 0xffffffff00067882 */ /* 0x000fe20000000000 */
[----:B------:R-:W-:Y:S01]  /*a440*/  BSSY B0, `(.L_x_291) ;  /* 0x00000c3000007945 */ /* 0x000fe20003800000 */
[----:B------:R-:W-:Y:S01]  /*a450*/  USHF.L.U32 UR6, UR6, UR5, URZ ;  /* 0x0000000506067299 */ /* 0x000fe2000800063f */
[C---:B------:R-:W-:Y:S01]  /*a460*/  ISETP.NE.AND P2, PT, R3.reuse, RZ, PT ;  /* 0x000000ff0300720c */ /* 0x040fe20003f45270 */
[----:B------:R-:W-:Y:S01]  /*a470*/  IMAD.MOV.U32 R8, RZ, RZ, 0x1 ;  /* 0x00000001ff087424 */ /* 0x000fe200078e00ff */
[----:B------:R-:W-:Y:S01]  /*a480*/  ISETP.NE.OR P0, PT, R3, RZ, !P0 ;  /* 0x000000ff0300720c */ /* 0x000fe20004705670 */
[----:B------:R-:W-:Y:S01]  /*a490*/  IMAD.MOV.U32 R0, RZ, RZ, 0x1 ;  /* 0x00000001ff007424 */ /* 0x000fe200078e00ff */
[----:B------:R-:W-:Y:S01]  /*a4a0*/  LOP3.LUT R6, R16, 0x2, RZ, 0xfc, !PT ;  /* 0x0000000210067812 */ /* 0x000fe200078efcff */
[----:B------:R-:W-:Y:S01]  /*a4b0*/  IMAD.MOV.U32 R7, RZ, RZ, RZ ;  /* 0x000000ffff077224 */ /* 0x000fe200078e00ff */
[----:B------:R-:W-:Y:S01]  /*a4c0*/  ULDC UR4, c[0x0][0x600] ;  /* 0x0001800000047ab9 */ /* 0x000fe20000000800 */
[----:B------:R-:W-:Y:S01]  /*a4d0*/  UMOV UR7, 0x1 ;  /* 0x0000000100077882 */ /* 0x000fe20000000000 */
[----:B------:R-:W-:-:S02]  /*a4e0*/  UIADD3 UR19, UR40, 0x1, URZ ;  /* 0x0000000128137890 */ /* 0x000fc4000fffe03f */
[----:B------:R-:W-:Y:S02]  /*a4f0*/  UIADD3 UR15, UR4, -0x1, URZ ;  /* 0xffffffff040f7890 */ /* 0x000fe4000fffe03f */
[----:B------:R-:W-:Y:S02]  /*a500*/  USHF.L.U32 UR17, UR7, UR5, URZ ;  /* 0x0000000507117299 */ /* 0x000fe4000800063f */
[----:B------:R-:W-:Y:S01]  /*a510*/  ULOP3.LUT UR16, URZ, UR6, URZ, 0x33, !UPT ;  /* 0x000000063f107292 */ /* 0x000fe2000f8e333f */
[----:B------:R-:W-:-:S11]  /*a520*/  ULDC.64 UR20, c[0x0][0x198] ;  /* 0x0000660000147ab9 */ /* 0x000fd60000000a00 */
.L_x_303:
[----:B------:R-:W-:-:S03]  /*a530*/  UMOV UR4, 0xffffffff ;  /* 0xffffffff00047882 */ /* 0x000fc60000000000 */
[----:B------:R-:W-:Y:S05]  /*a540*/  BRA.DIV UR4, `(.L_x_292) ;  /* 0x0000001204047947 */ /* 0x000fea000b800000 */
[----:B------:R-:W-:-:S13]  /*a550*/  ELECT P6, URZ, PT ;  /* 0x00000000003f782f */ /* 0x000fda00038c0000 */
.L_x_317:
[----:B------:R-:W0:Y:S01]  /*a560*/  LDC R3, c[0x0][0x28c] ;  /* 0x0000a300ff037b82 */ /* 0x000e220000000800 */
[----:B------:R-:W-:Y:S01]  /*a570*/  BSSY B1, `(.L_x_293) ;  /* 0x0000037000017945 */ /* 0x000fe20003800000 */
[----:B0-----:R-:W-:-:S13]  /*a580*/  ISETP.LT.OR P6, PT, R3, 0x1, !P6 ;  /* 0x000000010300780c */ /* 0x001fda00077c1670 */
[----:B------:R-:W-:Y:S05]  /*a590*/  @P6 BRA `(.L_x_294) ;  /* 0x0000000000d06947 */ /* 0x000fea0003800000 */
[----:B------:R-:W-:Y:S02]  /*a5a0*/  IMAD.SHL.U32 R22, R22, 0x100, RZ ;  /* 0x0000010016167824 */ /* 0x000fe400078e00ff */
[----:B------:R-:W-:Y:S02]  /*a5b0*/  IMAD.SHL.U32 R19, R19, 0x40, RZ ;  /* 0x0000004013137824 */ /* 0x000fe400078e00ff */
[----:B------:R-:W-:Y:S02]  /*a5c0*/  IMAD.MOV.U32 R12, RZ, RZ, RZ ;  /* 0x000000ffff0c7224 */ /* 0x000fe400078e00ff */
[----:B------:R-:W-:Y:S02]  /*a5d0*/  IMAD.U32 R13, RZ, RZ, UR19 ;  /* 0x00000013ff0d7e24 */ /* 0x000fe4000f8e00ff */
[----:B------:R-:W-:Y:S02]  /*a5e0*/  IMAD.MOV.U32 R3, RZ, RZ, R0 ;  /* 0x000000ffff037224 */ /* 0x000fe400078e0000 */
[----:B------:R-:W-:-:S07]  /*a5f0*/  IMAD.MOV.U32 R4, RZ, RZ, R7 ;  /* 0x000000ffff047224 */ /* 0x000fce00078e0007 */
.L_x_298:
[----:B------:R-:W0:Y:S01]  /*a600*/  S2R R10, SR_CgaCtaId ;  /* 0x00000000000a7919 */ /* 0x000e220000008800 */
[----:B------:R-:W-:Y:S01]  /*a610*/  MOV R5, 0x400 ;  /* 0x0000040000057802 */ /* 0x000fe20000000f00 */
[----:B------:R-:W1:Y:S03]  /*a620*/  @!P2 LDC R9, c[0x0][0x500] ;  /* 0x00014000ff09ab82 */ /* 0x000e660000000800 */
[----:B0-----:R-:W-:Y:S02]  /*a630*/  LEA R11, R10, R5, 0x18 ;  /* 0x000000050a0b7211 */ /* 0x001fe400078ec0ff */
[----:B------:R-:W-:-:S03]  /*a640*/  SHF.L.U32 R5, R3, 0x1f, RZ ;  /* 0x0000001f03057819 */ /* 0x000fc600000006ff */
[----:B------:R-:W-:-:S04]  /*a650*/  IMAD R10, R4, 0x8, R11 ;  /* 0x00000008040a7824 */ /* 0x000fc800078e020b */
[----:B------:R-:W0:Y:S02]  /*a660*/  SYNCS.PHASECHK.TRANS64.TRYWAIT P1, [R10+URZ+0x28], R5 ;  /* 0x000028050a0075a7 */ /* 0x000e24000802017f */
[----:B01----:R-:W-:Y:S05]  /*a670*/  @!P1 BRA `(.L_x_295) ;  /* 0x0000000c00d89947 */ /* 0x003fea0003800000 */
.L_x_318:
[----:B0-----:R-:W-:Y:S01]  /*a680*/  PRMT R5, R6, 0x9910, RZ ;  /* 0x0000991006057816 */ /* 0x001fe200000000ff */
[----:B------:R0:W-:Y:S03]  /*a690*/  @!P2 SYNCS.ARRIVE.TRANS64 RZ, [R10+URZ], R9 ;  /* 0x000000090affa9a7 */ /* 0x0001e6000800003f */
[----:B------:R-:W-:-:S13]  /*a6a0*/  ISETP.NE.AND P1, PT, R5, 0x2, PT ;  /* 0x000000020500780c */ /* 0x000fda0003f25270 */
[----:B0-----:R-:W-:Y:S05]  /*a6b0*/  @P1 BRA `(.L_x_296) ;  /* 0x0000000000041947 */ /* 0x001fea0003800000 */
[----:B------:R-:W-:Y:S01]  /*a6c0*/  BPT.TRAP 0x1 ;  /* 0x000000040000795c */ /* 0x000fe20000300000 */
.L_x_296:
[----:B------:R-:W-:Y:S05]  /*a6d0*/  @P0 BRA `(.L_x_297) ;  /* 0x0000000000040947 */ /* 0x000fea0003800000 */
[----:B------:R-:W-:Y:S01]  /*a6e0*/  BPT.TRAP 0x1 ;  /* 0x000000040000795c */ /* 0x000fe20000300000 */
.L_x_297:
[--C-:B------:R-:W-:Y:S01]  /*a6f0*/  IMAD R5, R4, 0x2000, R11.reuse ;  /* 0x0000200004057824 */ /* 0x100fe200078e020b */
[----:B------:R-:W-:Y:S01]  /*a700*/  R2UR UR9, R10 ;  /* 0x000000000a0972ca */ /* 0x000fe200000e0000 */
[C---:B------:R-:W-:Y:S01]  /*a710*/  IMAD R11, R4.reuse, 0x8000, R11 ;  /* 0x00008000040b7824 */ /* 0x040fe200078e020b */
[----:B------:R-:W-:Y:S01]  /*a720*/  UIADD3 UR4, UP0, UR20, 0xf0, URZ ;  /* 0x000000f014047890 */ /* 0x000fe2000ff1e03f */
[----:B------:R-:W-:Y:S01]  /*a730*/  VIADD R13, R13, 0xffffffff ;  /* 0xffffffff0d0d7836 */ /* 0x000fe20000000000 */
[----:B------:R-:W-:Y:S01]  /*a740*/  R2UR UR5, R5 ;  /* 0x00000000050572ca */ /* 0x000fe200000e0000 */
[----:B------:R-:W-:Y:S01]  /*a750*/  UIADD3 UR22, UP1, UR20, 0x1f0, URZ ;  /* 0x000001f014167890 */ /* 0x000fe2000ff3e03f */
[----:B------:R-:W-:Y:S01]  /*a760*/  R2UR UR8, R11 ;  /* 0x000000000b0872ca */ /* 0x000fe200000e0000 */
[----:B------:R-:W-:Y:S01]  /*a770*/  VIADD R4, R4, 0x1 ;  /* 0x0000000104047836 */ /* 0x000fe20000000000 */
[----:B------:R-:W-:Y:S01]  /*a780*/  R2UR UR11, R19 ;  /* 0x00000000130b72ca */ /* 0x000fe200000e0000 */
[----:B------:R-:W-:Y:S01]  /*a790*/  UIADD3.X UR23, URZ, UR21, URZ, UP1, !UPT ;  /* 0x000000153f177290 */ /* 0x000fe20008ffe43f */
[----:B------:R-:W-:Y:S01]  /*a7a0*/  R2UR UR10, R12 ;  /* 0x000000000c0a72ca */ /* 0x000fe200000e0000 */
[----:B------:R-:W-:Y:S01]  /*a7b0*/  UMOV UR6, 0x0 ;  /* 0x0000000000067882 */ /* 0x000fe20000000000 */
[----:B------:R-:W-:Y:S01]  /*a7c0*/  R2UR UR12, R2 ;  /* 0x00000000020c72ca */ /* 0x000fe200000e0000 */
[----:B------:R-:W-:Y:S01]  /*a7d0*/  UMOV UR7, 0x10000000 ;  /* 0x1000000000077882 */ /* 0x000fe20000000000 */
[----:B------:R-:W-:Y:S01]  /*a7e0*/  R2UR UR18, R22 ;  /* 0x00000000161272ca */ /* 0x000fe200000e0000 */
[----:B------:R-:W-:Y:S01]  /*a7f0*/  VIADD R12, R12, 0x40 ;  /* 0x000000400c0c7836 */ /* 0x000fe20000000000 */
[----:B------:R-:W-:Y:S01]  /*a800*/  ISETP.GT.AND P3, PT, R13, 0x1, PT ;  /* 0x000000010d00780c */ /* 0x000fe20003f64270 */
[----:B------:R-:W-:Y:S01]  /*a810*/  UIADD3 UR13, UR5, 0x180, URZ ;  /* 0x00000180050d7890 */ /* 0x000fe2000fffe03f */
[----:B------:R-:W-:Y:S01]  /*a820*/  ISETP.NE.AND P1, PT, R4, 0x5, PT ;  /* 0x000000050400780c */ /* 0x000fe20003f25270 */
[----:B------:R-:W-:-:S02]  /*a830*/  UIADD3.X UR5, URZ, UR21, URZ, UP0, !UPT ;  /* 0x000000153f057290 */ /* 0x000fc400087fe43f */
[----:B------:R-:W-:Y:S01]  /*a840*/  UIADD3 UR14, UR8, 0xa180, URZ ;  /* 0x0000a180080e7890 */ /* 0x000fe2000fffe03f */
[----:B------:R-:W-:Y:S02]  /*a850*/  SEL R10, RZ, 0x1, P1 ;  /* 0x00000001ff0a7807 */ /* 0x000fe40000800000 */
[----:B------:R-:W-:Y:S01]  /*a860*/  UMOV UR8, UR13 ;  /* 0x0000000d00087c82 */ /* 0x000fe20008000000 */
[----:B------:R-:W-:Y:S02]  /*a870*/  SEL R4, R4, RZ, P1 ;  /* 0x000000ff04047207 */ /* 0x000fe40000800000 */
[----:B------:R-:W-:Y:S01]  /*a880*/  LOP3.LUT R3, R3, R10, RZ, 0x3c, !PT ;  /* 0x0000000a03037212 */ /* 0x000fe200078e3cff */
[----:B------:R0:W-:Y:S02]  /*a890*/  UTMALDG.3D [UR8], [UR4], desc[UR6] ;  /* 0x00000608040075b4 */ /* 0x0001e40008011000 */
[----:B0-----:R-:W-:Y:S01]  /*a8a0*/  UMOV UR8, UR14 ;  /* 0x0000000e00087c82 */ /* 0x001fe20008000000 */
[----:B------:R-:W-:-:S02]  /*a8b0*/  UMOV UR11, UR18 ;  /* 0x00000012000b7c82 */ /* 0x000fc40008000000 */
[----:B------:R0:W-:Y:S02]  /*a8c0*/  UTMALDG.3D [UR8], [UR22], desc[UR6] ;  /* 0x00000608160075b4 */ /* 0x0001e40008011000 */
[----:B0-----:R-:W-:Y:S05]  /*a8d0*/  @P3 BRA `(.L_x_298) ;  /* 0xfffffffc00483947 */ /* 0x001fea000383ffff */
.L_x_294:
[----:B------:R-:W-:Y:S05]  /*a8e0*/  BSYNC B1 ;  /* 0x0000000000017941 */ /* 0x000fea0003800000 */
.L_x_293:
[----:B------:R-:W2:Y:S01]  /*a8f0*/  LDL.64 R10, [R1] ;  /* 0x00000000010a7983 */ /* 0x000ea20000100a00 */
[----:B------:R-:W-:Y:S01]  /*a900*/  LOP3.LUT P4, RZ, R8, 0xff, RZ, 0xc0, !PT ;  /* 0x000000ff08ff7812 */ /* 0x000fe2000788c0ff */
[----:B------:R-:W-:Y:S01]  /*a910*/  VIADD R4, R7, UR40 ;  /* 0x0000002807047c36 */ /* 0x000fe20008000000 */
[----:B------:R-:W-:Y:S01]  /*a920*/  ULDC.64 UR4, c[0x0][0x650] ;  /* 0x0001940000047ab9 */ /* 0x000fe20000000a00 */
[----:B------:R-:W-:Y:S01]  /*a930*/  IMAD.U32 R7, RZ, RZ, UR40 ;  /* 0x00000028ff077e24 */ /* 0x000fe2000f8e00ff */
[----:B------:R-:W-:Y:S01]  /*a940*/  UISETP.GE.U32.AND UP0, UPT, UR40, 0x5, UPT ;  /* 0x000000052800788c */ /* 0x000fe2000bf06070 */
[----:B------:R-:W-:Y:S01]  /*a950*/  BSSY B1, `(.L_x_299) ;  /* 0x000006f000017945 */ /* 0x000fe20003800000 */
[----:B------:R-:W-:Y:S01]  /*a960*/  ISETP.GT.U32.AND P1, PT, R4, 0x4, PT ;  /* 0x000000040400780c */ /* 0x000fe20003f24070 */
[----:B------:R-:W-:Y:S01]  /*a970*/  IMAD.MOV.U32 R19, RZ, RZ, -0x1 ;  /* 0xffffffffff137424 */ /* 0x000fe200078e00ff */
[----:B------:R-:W-:Y:S01]  /*a980*/  PRMT R8, RZ, 0x7610, R8 ;  /* 0x00007610ff087816 */ /* 0x000fe20000000008 */
[----:B------:R-:W-:Y:S01]  /*a990*/  IMAD.MOV.U32 R22, RZ, RZ, -0x1 ;  /* 0xffffffffff167424 */ /* 0x000fe200078e00ff */
[----:B------:R-:W-:-:S02]  /*a9a0*/  ISETP.LT.U32.AND P1, PT, R7, 0x5, P1 ;  /* 0x000000050700780c */ /* 0x000fc40000f21070 */
[----:B------:R-:W-:Y:S01]  /*a9b0*/  PLOP3.LUT P3, PT, PT, PT, UP0, 0x80, 0x0 ;  /* 0x000000000000781c */ /* 0x000fe20003f6f008 */
[----:B------:R-:W0:Y:S01]  /*a9c0*/  @P4 S2R R3, SR_CgaCtaId ;  /* 0x0000000000034919 */ /* 0x000e220000008800 */
[----:B------:R-:W-:-:S04]  /*a9d0*/  @P4 MOV R2, 0x400 ;  /* 0x0000040000024802 */ /* 0x000fc80000000f00 */
[----:B0-----:R-:W-:Y:S01]  /*a9e0*/  @P4 LEA R5, R3, R2, 0x18 ;  /* 0x0000000203054211 */ /* 0x001fe200078ec0ff */
[----:B------:R-:W-:-:S03]  /*a9f0*/  IMAD.WIDE.U32 R2, R4, -0x33333333, RZ ;  /* 0xcccccccd04027825 */ /* 0x000fc600078e00ff */
[----:B------:R0:W-:Y:S01]  /*aa00*/  @P4 SYNCS.ARRIVE.TRANS64.A1T0 RZ, [R5+URZ+0x88], RZ ;  /* 0x000088ff05ff49a7 */ /* 0x0001e2000810003f */
[----:B------:R-:W-:Y:S01]  /*aa10*/  IMAD.MOV.U32 R2, RZ, RZ, -0x1 ;  /* 0xffffffffff027424 */ /* 0x000fe200078e00ff */
[----:B0-----:R-:W-:Y:S02]  /*aa20*/  SHF.R.U32.HI R5, RZ, 0x2, R3 ;  /* 0x00000002ff057819 */ /* 0x001fe40000011603 */
[----:B------:R-:W-:-:S03]  /*aa30*/  SEL R3, RZ, 0x1, !P1 ;  /* 0x00000001ff037807 */ /* 0x000fc60004800000 */
[----:B------:R-:W-:Y:S01]  /*aa40*/  IMAD R7, R5, -0x5, R4 ;  /* 0xfffffffb05077824 */ /* 0x000fe200078e0204 */
[----:B------:R-:W-:Y:S02]  /*aa50*/  LOP3.LUT R0, R0, R3, RZ, 0x3c, !PT ;  /* 0x0000000300007212 */ /* 0x000fe400078e3cff */
[----:B------:R-:W-:Y:S02]  /*aa60*/  PRMT R3, RZ, 0x7610, R3 ;  /* 0x00007610ff037816 */ /* 0x000fe40000000003 */
[----:B------:R-:W-:Y:S02]  /*aa70*/  @P3 LOP3.LUT R0, R0, 0x1, R5, 0x78, !PT ;  /* 0x0000000100003812 */ /* 0x000fe400078e7805 */
[----:B--2---:R-:W-:-:S04]  /*aa80*/  IADD3 R18, P4, R18, R10, RZ ;  /* 0x0000000a12127210 */ /* 0x004fc80007f9e0ff */
[----:B------:R-:W-:Y:S01]  /*aa90*/  ISETP.GE.U32.AND P1, PT, R18, UR4, PT ;  /* 0x0000000412007c0c */ /* 0x000fe2000bf26070 */
[----:B------:R-:W-:-:S05]  /*aaa0*/  IMAD.X R17, R17, 0x1, R23, P4 ;  /* 0x0000000111117824 */ /* 0x000fca00020e0617 */
[----:B------:R-:W-:-:S13]  /*aab0*/  ISETP.GE.U32.AND.EX P1, PT, R17, UR5, PT, P1 ;  /* 0x0000000511007c0c */ /* 0x000fda000bf26110 */
[----:B------:R-:W-:Y:S05]  /*aac0*/  @P1 BRA `(.L_x_300) ;  /* 0x00000004005c1947 */ /* 0x000fea0003800000 */
[----:B------:R-:W0:Y:S01]  /*aad0*/  S2R R11, SR_CTAID.X ;  /* 0x00000000000b7919 */ /* 0x000e220000002500 */
[----:B------:R-:W-:Y:S01]  /*aae0*/  ULDC.64 UR4, c[0x0][0x628] ;  /* 0x00018a0000047ab9 */ /* 0x000fe20000000a00 */
[----:B------:R-:W1:Y:S01]  /*aaf0*/  LDC R12, c[0x0][0x144] ;  /* 0x00005100ff0c7b82 */ /* 0x000e620000000800 */
[----:B------:R-:W-:Y:S01]  /*ab00*/  ISETP.NE.U32.AND P1, PT, RZ, UR4, PT ;  /* 0x00000004ff007c0c */ /* 0x000fe2000bf25070 */
[----:B------:R-:W2:Y:S01]  /*ab10*/  S2R R9, SR_CTAID.Y ;  /* 0x0000000000097919 */ /* 0x000ea20000002600 */
[----:B------:R-:W-:Y:S01]  /*ab20*/  ULDC UR6, c[0x0][0x150] ;  /* 0x0000540000067ab9 */ /* 0x000fe20000000800 */
[----:B------:R-:W-:Y:S01]  /*ab30*/  ULDC UR7, c[0x0][0x630] ;  /* 0x00018c0000077ab9 */ /* 0x000fe20000000800 */
[----:B------:R-:W-:Y:S01]  /*ab40*/  ISETP.NE.AND.EX P1, PT, RZ, UR5, PT, P1 ;  /* 0x00000005ff007c0c */ /* 0x000fe2000bf25310 */
[----:B------:R-:W-:Y:S01]  /*ab50*/  IMAD.MOV.U32 R2, RZ, RZ, R18 ;  /* 0x000000ffff027224 */ /* 0x000fe200078e0012 */
[----:B0-----:R-:W-:-:S05]  /*ab60*/  I2FP.F32.U32 R3, R11 ;  /* 0x0000000b00037245 */ /* 0x001fca0000201000 */
[----:B------:R-:W-:Y:S01]  /*ab70*/  FMUL R14, R3, UR6 ;  /* 0x00000006030e7c20 */ /* 0x000fe20008400000 */
[----:B------:R-:W-:-:S05]  /*ab80*/  IMAD.MOV.U32 R3, RZ, RZ, R17 ;  /* 0x000000ffff037224 */ /* 0x000fca00078e0011 */
[----:B--2---:R-:W-:Y:S05]  /*ab90*/  @!P1 BRA `(.L_x_301) ;  /* 0x0000000000289947 */ /* 0x004fea0003800000 */
[----:B------:R-:W-:Y:S02]  /*aba0*/  ULDC UR6, c[0x0][0x634] ;  /* 0x00018d0000067ab9 */ /* 0x000fe40000000800 */
[----:B------:R-:W-:-:S05]  /*abb0*/  IADD3 R3, P1, R18, UR6, RZ ;  /* 0x0000000612037c10 */ /* 0x000fca000ff3e0ff */
[----:B------:R-:W-:-:S04]  /*abc0*/  IMAD.X R13, RZ, RZ, R17, P1 ;  /* 0x000000ffff0d7224 */ /* 0x000fc800008e0611 */
[----:B------:R-:W-:-:S04]  /*abd0*/  IMAD.WIDE.U32 R4, R13, UR4, RZ ;  /* 0x000000040d047c25 */ /* 0x000fc8000f8e00ff */
[----:B------:R-:W-:-:S04]  /*abe0*/  IMAD.WIDE.U32 R4, P1, R3, UR5, R4 ;  /* 0x0000000503047c25 */ /* 0x000fc8000f820004 */
[----:B------:R-:W-:-:S04]  /*abf0*/  IMAD.WIDE.U32 R2, R3, UR4, RZ ;  /* 0x0000000403027c25 */ /* 0x000fc8000f8e00ff */
[----:B------:R-:W-:Y:S01]  /*ac00*/  IMAD.MOV.U32 R2, RZ, RZ, R5 ;  /* 0x000000ffff027224 */ /* 0x000fe200078e0005 */
[----:B------:R-:W-:Y:S01]  /*ac10*/  IADD3 RZ, P3, R3, R4, RZ ;  /* 0x0000000403ff7210 */ /* 0x000fe20007f7e0ff */
[----:B------:R-:W-:-:S04]  /*ac20*/  IMAD.X R3, RZ, RZ, RZ, P1 ;  /* 0x000000ffff037224 */ /* 0x000fc800008e06ff */
[----:B------:R-:W-:-:S08]  /*ac30*/  IMAD.WIDE.U32.X R2, R13, UR5, R2, P3 ;  /* 0x000000050d027c25 */ /* 0x000fd000098e0402 */
.L_x_301:
[--C-:B------:R-:W-:Y:S01]  /*ac40*/  SHF.R.U64 R10, R2, UR7, R3.reuse ;  /* 0x00000007020a7c19 */ /* 0x100fe20008001203 */
[----:B------:R-:W0:Y:S01]  /*ac50*/  F2I.U32.TRUNC.NTZ R14, R14 ;  /* 0x0000000e000e7305 */ /* 0x000e22000020f000 */
[----:B------:R-:W-:Y:S01]  /*ac60*/  SHF.R.U32.HI R2, RZ, UR7, R3 ;  /* 0x00000007ff027c19 */ /* 0x000fe20008011603 */
[----:B------:R-:W-:Y:S01]  /*ac70*/  ULDC.64 UR4, c[0x0][0x620] ;  /* 0x0001880000047ab9 */ /* 0x000fe20000000a00 */
[----:B------:R-:W-:Y:S01]  /*ac80*/  IADD3 R5, P1, RZ, -R10, RZ ;  /* 0x8000000aff057210 */ /* 0x000fe20007f3e0ff */
[----:B------:R-:W-:Y:S01]  /*ac90*/  IMAD.MOV.U32 R3, RZ, RZ, R17 ;  /* 0x000000ffff037224 */ /* 0x000fe200078e0011 */
[----:B------:R-:W-:-:S03]  /*aca0*/  ULDC.64 UR6, c[0x0][0x640] ;  /* 0x0001900000067ab9 */ /* 0x000fc60000000a00 */
[----:B------:R-:W-:Y:S01]  /*acb0*/  IMAD.X R2, RZ, RZ, ~R2, P1 ;  /* 0x000000ffff027224 */ /* 0x000fe200008e0e02 */
[----:B------:R-:W-:-:S03]  /*acc0*/  ISETP.NE.U32.AND P1, PT, RZ, UR6, PT ;  /* 0x00000006ff007c0c */ /* 0x000fc6000bf25070 */
[----:B------:R-:W-:Y:S01]  /*acd0*/  IMAD R4, R2, UR4, RZ ;  /* 0x0000000402047c24 */ /* 0x000fe2000f8e02ff */
[----:B------:R-:W-:Y:S01]  /*ace0*/  ISETP.NE.AND.EX P1, PT, RZ, UR7, PT, P1 ;  /* 0x00000007ff007c0c */ /* 0x000fe2000bf25310 */
[----:B------:R-:W-:-:S04]  /*acf0*/  IMAD.MOV.U32 R2, RZ, RZ, R18 ;  /* 0x000000ffff027224 */ /* 0x000fc800078e0012 */
[----:B------:R-:W-:Y:S01]  /*ad00*/  IMAD.WIDE.U32 R2, R5, UR4, R2 ;  /* 0x0000000405027c25 */ /* 0x000fe2000f8e0002 */
[----:B------:R-:W-:-:S03]  /*ad10*/  ULDC UR4, c[0x0][0x618] ;  /* 0x0001860000047ab9 */ /* 0x000fc60000000800 */
[----:B------:R-:W-:Y:S01]  /*ad20*/  IMAD R5, R5, UR5, R4 ;  /* 0x0000000505057c24 */ /* 0x000fe2000f8e0204 */
[----:B------:R-:W-:Y:S01]  /*ad30*/  ULDC UR5, c[0x0][0x154] ;  /* 0x0000550000057ab9 */ /* 0x000fe20000000800 */
[----:B0-----:R-:W-:Y:S02]  /*ad40*/  IMAD.MOV R4, RZ, RZ, -R14 ;  /* 0x000000ffff047224 */ /* 0x001fe400078e0a0e */
[----:B------:R-:W0:Y:S01]  /*ad50*/  LDC R14, c[0x0][0x148] ;  /* 0x00005200ff0e7b82 */ /* 0x000e220000000800 */
[----:B------:R-:W-:Y:S02]  /*ad60*/  IMAD.IADD R3, R3, 0x1, R5 ;  /* 0x0000000103037824 */ /* 0x000fe400078e0205 */
[----:B-1----:R-:W-:Y:S01]  /*ad70*/  IMAD R11, R12, R4, R11 ;  /* 0x000000040c0b7224 */ /* 0x002fe200078e020b */
[----:B------:R-:W-:Y:S02]  /*ad80*/  I2FP.F32.U32 R4, R9 ;  /* 0x0000000900047245 */ /* 0x000fe40000201000 */
[----:B------:R-:W-:-:S02]  /*ad90*/  SHF.R.U64 R12, R2, UR4, R3 ;  /* 0x00000004020c7c19 */ /* 0x000fc40008001203 */
[----:B------:R-:W-:Y:S01]  /*ada0*/  SHF.R.U32.HI R3, RZ, UR4, R3 ;  /* 0x00000004ff037c19 */ /* 0x000fe20008011603 */
[----:B------:R-:W-:Y:S01]  /*adb0*/  FMUL R4, R4, UR5 ;  /* 0x0000000504047c20 */ /* 0x000fe20008400000 */
[----:B------:R-:W-:Y:S02]  /*adc0*/  ULDC UR4, c[0x0][0x608] ;  /* 0x0001820000047ab9 */ /* 0x000fe40000000800 */
[--C-:B------:R-:W-:Y:S01]  /*add0*/  SHF.R.U64 R15, R12, UR4, R3.reuse ;  /* 0x000000040c0f7c19 */ /* 0x100fe20008001203 */
[----:B------:R1:W2:Y:S01]  /*ade0*/  F2I.U32.TRUNC.NTZ R20, R4 ;  /* 0x0000000400147305 */ /* 0x0002a2000020f000 */
[----:B------:R-:W-:Y:S01]  /*adf0*/  SHF.R.U32.HI R2, RZ, UR4, R3 ;  /* 0x00000004ff027c19 */ /* 0x000fe20008011603 */
[----:B------:R-:W-:-:S03]  /*ae00*/  ULDC UR4, c[0x0][0x658] ;  /* 0x0001960000047ab9 */ /* 0x000fc60000000800 */
[--C-:B------:R-:W-:Y:S02]  /*ae10*/  SHF.R.U64 R13, R15, UR4, R2.reuse ;  /* 0x000000040f0d7c19 */ /* 0x100fe40008001202 */
[----:B------:R-:W-:-:S03]  /*ae20*/  SHF.R.U32.HI R19, RZ, UR4, R2 ;  /* 0x00000004ff137c19 */ /* 0x000fc60008011602 */
[----:B------:R-:W-:Y:S02]  /*ae30*/  IMAD.MOV.U32 R2, RZ, RZ, R13 ;  /* 0x000000ffff027224 */ /* 0x000fe400078e000d */
[----:B------:R-:W-:Y:S01]  /*ae40*/  IMAD.MOV.U32 R3, RZ, RZ, R19 ;  /* 0x000000ffff037224 */ /* 0x000fe200078e0013 */
[----:B-1----:R-:W-:Y:S06]  /*ae50*/  @!P1 BRA `(.L_x_302) ;  /* 0x0000000000289947 */ /* 0x002fec0003800000 */
        /* <DEDUP_REMOVED lines=10> */
.L_x_302:
[----:B------:R-:W1:Y:S01]  /*af00*/  LDC R4, c[0x0][0x65c] ;  /* 0x00019700ff047b82 */ /* 0x000e620000000800 */
[----:B------:R-:W-:Y:S01]  /*af10*/  ULDC UR4, c[0x0][0x648] ;  /* 0x0001920000047ab9 */ /* 0x000fe20000000800 */
[----:B------:R-:W-:Y:S01]  /*af20*/  LOP3.LUT R15, R15, UR16, RZ, 0xc0, !PT ;  /* 0x000000100f0f7c12 */ /* 0x000fe2000f8ec0ff */
[----:B--2---:R-:W-:Y:S01]  /*af30*/  IMAD.MOV R20, RZ, RZ, -R20 ;  /* 0x000000ffff147224 */ /* 0x004fe200078e0a14 */
[----:B------:R-:W-:Y:S01]  /*af40*/  SHF.R.U64 R2, R2, UR4, R3 ;  /* 0x0000000402027c19 */ /* 0x000fe20008001203 */
[----:B------:R-:W-:Y:S01]  /*af50*/  ULDC UR4, c[0x0][0x638] ;  /* 0x00018e0000047ab9 */ /* 0x000fe20000000800 */
[----:B------:R-:W-:Y:S01]  /*af60*/  LOP3.LUT R12, R12, UR15, RZ, 0xc0, !PT ;  /* 0x0000000f0c0c7c12 */ /* 0x000fe2000f8ec0ff */
[----:B------:R-:W-:Y:S01]  /*af70*/  ULDC UR5, c[0x0][0x610] ;  /* 0x0001840000057ab9 */ /* 0x000fe20000000800 */
[----:B------:R-:W-:Y:S01]  /*af80*/  IMAD.MOV.U32 R3, RZ, RZ, 0x1 ;  /* 0x00000001ff037424 */ /* 0x000fe200078e00ff */
[----:B-1----:R-:W-:Y:S01]  /*af90*/  ISETP.NE.AND P1, PT, R4, 0x1, PT ;  /* 0x000000010400780c */ /* 0x002fe20003f25270 */
[----:B------:R-:W-:-:S02]  /*afa0*/  IMAD.MOV R4, RZ, RZ, -R2 ;  /* 0x000000ffff047224 */ /* 0x000fc400078e0a02 */
[----:B------:R-:W-:Y:S02]  /*afb0*/  IMAD R2, R2, UR17, R15 ;  /* 0x0000001102027c24 */ /* 0x000fe4000f8e020f */
[----:B------:R-:W-:Y:S01]  /*afc0*/  IMAD R13, R4, UR4, R13 ;  /* 0x00000004040d7c24 */ /* 0x000fe2000f8e020d */
[----:B------:R-:W-:-:S07]  /*afd0*/  ULDC UR4, c[0x0][0x600] ;  /* 0x0001800000047ab9 */ /* 0x000fce0000000800 */
[----:B0-----:R-:W-:-:S04]  /*afe0*/  @P1 IMAD R11, R14, R20, R9 ;  /* 0x000000140e0b1224 */ /* 0x001fc800078e0209 */
[----:B------:R-:W-:Y:S02]  /*aff0*/  IMAD R11, R2, UR5, R11 ;  /* 0x00000005020b7c24 */ /* 0x000fe4000f8e020b */
[----:B------:R-:W-:-:S05]  /*b000*/  IMAD R2, R13, UR4, R12 ;  /* 0x000000040d027c24 */ /* 0x000fca000f8e020c */
[----:B------:R-:W-:Y:S02]  /*b010*/  SEL R22, R2, R11, !P1 ;  /* 0x0000000b02167207 */ /* 0x000fe40004800000 */
[----:B------:R-:W-:Y:S01]  /*b020*/  SEL R19, R11, R2, !P1 ;  /* 0x000000020b137207 */ /* 0x000fe20004800000 */
[----:B------:R-:W-:-:S07]  /*b030*/  IMAD.MOV.U32 R2, RZ, RZ, R10 ;  /* 0x000000ffff027224 */ /* 0x000fce00078e000a */
.L_x_300:
[----:B------:R-:W-:Y:S05]  /*b040*/  BSYNC B1 ;  /* 0x0000000000017941 */ /* 0x000fea0003800000 */
.L_x_299:
[----:B------:R-:W-:-:S13]  /*b050*/  LOP3.LUT P1, RZ, R3, 0xff, RZ, 0xc0, !PT ;  /* 0x000000ff03ff7812 */ /* 0x000fda000782c0ff */
[----:B------:R-:W-:Y:S05]  /*b060*/  @P1 BRA `(.L_x_303) ;  /* 0xfffffff400301947 */ /* 0x000fea000383ffff */
[----:B------:R-:W-:Y:S05]  /*b070*/  BSYNC B0 ;  /* 0x0000000000007941 */ /* 0x000fea0003800000 */
.L_x_291:
[----:B------:R-:W-:-:S03]  /*b080*/  UMOV UR4, 0xffffffff ;  /* 0xffffffff00047882 */ /* 0x000fc60000000000 */
[----:B------:R-:W-:Y:S05]  /*b090*/  BRA.DIV UR4, `(.L_x_304) ;  /* 0x0000000604647947 */ /* 0x000fea000b800000 */
[----:B------:R-:W-:-:S13]  /*b0a0*/  ELECT P6, URZ, PT ;  /* 0x00000000003f782f */ /* 0x000fda00038c0000 */
.L_x_321:
[----:B------:R-:W-:Y:S04]  /*b0b0*/  BSSY B0, `(.L_x_305) ;  /* 0x0000034000007945 */ /* 0x000fe80003800000 */
[----:B------:R-:W-:Y:S05]  /*b0c0*/  @!P6 BRA `(.L_x_306) ;  /* 0x0000000000c8e947 */ /* 0x000fea0003800000 */
[----:B------:R-:W-:-:S04]  /*b0d0*/  LOP3.LUT R16, R16, 0x2, RZ, 0xfc, !PT ;  /* 0x0000000210107812 */ /* 0x000fc800078efcff */
[----:B------:R-:W-:-:S13]  /*b0e0*/  ISETP.NE.AND P0, PT, R16, 0x3, PT ;  /* 0x000000031000780c */ /* 0x000fda0003f05270 */
[----:B------:R-:W-:Y:S05]  /*b0f0*/  @!P0 BRA `(.L_x_307) ;  /* 0x0000000000048947 */ /* 0x000fea0003800000 */
[----:B------:R-:W-:Y:S01]  /*b100*/  BPT.TRAP 0x1 ;  /* 0x000000040000795c */ /* 0x000fe20000300000 */
.L_x_307:
[----:B------:R-:W0:Y:S01]  /*b110*/  S2R R3, SR_CgaCtaId ;  /* 0x0000000000037919 */ /* 0x000e220000008800 */
[----:B------:R-:W-:Y:S02]  /*b120*/  MOV R2, 0x400 ;  /* 0x0000040000027802 */ /* 0x000fe40000000f00 */
[----:B------:R-:W-:Y:S02]  /*b130*/  SHF.L.U32 R4, R0, 0x1f, RZ ;  /* 0x0000001f00047819 */ /* 0x000fe400000006ff */
[----:B0-----:R-:W-:-:S05]  /*b140*/  LEA R2, R3, R2, 0x18 ;  /* 0x0000000203027211 */ /* 0x001fca00078ec0ff */
[----:B------:R-:W-:-:S04]  /*b150*/  VIADD R2, R2, 0x28 ;  /* 0x0000002802027836 */ /* 0x000fc80000000000 */
[C---:B------:R-:W-:Y:S02]  /*b160*/  IMAD R9, R7.reuse, 0x8, R2 ;  /* 0x0000000807097824 */ /* 0x040fe400078e0202 */
[----:B------:R-:W-:Y:S02]  /*b170*/  VIADD R7, R7, 0x1 ;  /* 0x0000000107077836 */ /* 0x000fe40000000000 */
[----:B------:R-:W0:Y:S03]  /*b180*/  SYNCS.PHASECHK.TRANS64.TRYWAIT P0, [R9+URZ], R4 ;  /* 0x00000004090075a7 */ /* 0x000e26000800017f */
[----:B------:R-:W-:-:S04]  /*b190*/  ISETP.NE.AND P1, PT, R7, 0x5, PT ;  /* 0x000000050700780c */ /* 0x000fc80003f25270 */
[----:B------:R-:W-:Y:S02]  /*b1a0*/  SEL R3, RZ, 0x1, P1 ;  /* 0x00000001ff037807 */ /* 0x000fe40000800000 */
[----:B------:R-:W-:Y:S02]  /*b1b0*/  SEL R7, R7, RZ, P1 ;  /* 0x000000ff07077207 */ /* 0x000fe40000800000 */
[----:B------:R-:W-:-:S03]  /*b1c0*/  LOP3.LUT R6, R0, R3, RZ, 0x3c, !PT ;  /* 0x0000000300067212 */ /* 0x000fc600078e3cff */
[----:B------:R-:W-:Y:S01]  /*b1d0*/  IMAD R8, R7, 0x8, R2 ;  /* 0x0000000807087824 */ /* 0x000fe200078e0202 */
[----:B------:R-:W-:Y:S01]  /*b1e0*/  SHF.L.U32 R5, R6, 0x1f, RZ ;  /* 0x0000001f06057819 */ /* 0x000fe200000006ff */
[----:B0-----:R-:W-:Y:S06]  /*b1f0*/  @!P0 BRA `(.L_x_308) ;  /* 0x00000004002c8947 */ /* 0x001fec0003800000 */
.L_x_322:
[----:B------:R-:W1:Y:S01]  /*b200*/  SYNCS.PHASECHK.TRANS64.TRYWAIT P0, [R8+URZ], R5 ;  /* 0x00000005080075a7 */ /* 0x000e62000800017f */
[----:B------:R-:W-:-:S05]  /*b210*/  VIADD R0, R7, 0x1 ;  /* 0x0000000107007836 */ /* 0x000fca0000000000 */
[----:B------:R-:W-:-:S04]  /*b220*/  ISETP.NE.AND P1, PT, R0, 0x5, PT ;  /* 0x000000050000780c */ /* 0x000fc80003f25270 */
[----:B------:R-:W-:Y:S02]  /*b230*/  SEL R3, RZ, 0x1, P1 ;  /* 0x00000001ff037807 */ /* 0x000fe40000800000 */
[----:B------:R-:W-:Y:S02]  /*b240*/  SEL R7, R0, RZ, P1 ;  /* 0x000000ff00077207 */ /* 0x000fe40000800000 */
[----:B------:R-:W-:-:S03]  /*b250*/  LOP3.LUT R6, R6, R3, RZ, 0x3c, !PT ;  /* 0x0000000306067212 */ /* 0x000fc600078e3cff */
[----:B0-----:R-:W-:Y:S01]  /*b260*/  IMAD R9, R7, 0x8, R2 ;  /* 0x0000000807097824 */ /* 0x001fe200078e0202 */
[----:B------:R-:W-:Y:S01]  /*b270*/  SHF.L.U32 R4, R6, 0x1f, RZ ;  /* 0x0000001f06047819 */ /* 0x000fe200000006ff */
[----:B-1----:R-:W-:Y:S06]  /*b280*/  @!P0 BRA `(.L_x_309) ;  /* 0x00000004001c8947 */ /* 0x002fec0003800000 */
.L_x_323:
[----:B------:R-:W1:Y:S01]  /*b290*/  SYNCS.PHASECHK.TRANS64.TRYWAIT P0, [R9+URZ], R4 ;  /* 0x00000004090075a7 */ /* 0x000e62000800017f */
[----:B------:R-:W-:-:S05]  /*b2a0*/  VIADD R0, R7, 0x1 ;  /* 0x0000000107007836 */ /* 0x000fca0000000000 */
[----:B------:R-:W-:-:S04]  /*b2b0*/  ISETP.NE.AND P1, PT, R0, 0x5, PT ;  /* 0x000000050000780c */ /* 0x000fc80003f25270 */
[----:B------:R-:W-:Y:S02]  /*b2c0*/  SEL R3, RZ, 0x1, P1 ;  /* 0x00000001ff037807 */ /* 0x000fe40000800000 */
[----:B------:R-:W-:Y:S02]  /*b2d0*/  SEL R7, R0, RZ, P1 ;  /* 0x000000ff00077207 */ /* 0x000fe40000800000 */
[----:B------:R-:W-:-:S03]  /*b2e0*/  LOP3.LUT R11, R6, R3, RZ, 0x3c, !PT ;  /* 0x00000003060b7212 */ /* 0x000fc600078e3cff */
[----:B------:R-:W-:Y:S01]  /*b2f0*/  IMAD R6, R7, 0x8, R2 ;  /* 0x0000000807067824 */ /* 0x000fe200078e0202 */
[----:B0-----:R-:W-:Y:S01]  /*b300*/  SHF.L.U32 R5, R11, 0x1f, RZ ;  /* 0x0000001f0b057819 */ /* 0x001fe200000006ff */
[----:B-1----:R-:W-:Y:S06]  /*b310*/  @!P0 BRA `(.L_x_310) ;  /* 0x00000004000c8947 */ /* 0x002fec0003800000 */
.L_x_324:
[----:B------:R-:W1:Y:S01]  /*b320*/  SYNCS.PHASECHK.TRANS64.TRYWAIT P0, [R6+URZ], R5 ;  /* 0x00000005060075a7 */ /* 0x000e62000800017f */
[----:B------:R-:W-:-:S05]  /*b330*/  VIADD R0, R7, 0x1 ;  /* 0x0000000107007836 */ /* 0x000fca0000000000 */
[----:B------:R-:W-:-:S04]  /*b340*/  ISETP.NE.AND P1, PT, R0, 0x5, PT ;  /* 0x000000050000780c */ /* 0x000fc80003f25270 */
[----:B0-----:R-:W-:Y:S02]  /*b350*/  SEL R4, RZ, 0x1, P1 ;  /* 0x00000001ff047807 */ /* 0x001fe40000800000 */
[----:B------:R-:W-:Y:S02]  /*b360*/  SEL R3, R0, RZ, P1 ;  /* 0x000000ff00037207 */ /* 0x000fe40000800000 */
[----:B------:R-:W-:Y:S01]  /*b370*/  LOP3.LUT R0, R11, R4, RZ, 0x3c, !PT ;  /* 0x000000040b007212 */ /* 0x000fe200078e3cff */
[----:B-1----:R-:W-:Y:S06]  /*b380*/  @!P0 BRA `(.L_x_311) ;  /* 0x0000000400048947 */ /* 0x002fec0003800000 */
.L_x_325:
[----:B------:R-:W-:Y:S01]  /*b390*/  IMAD R3, R3, 0x8, R2 ;  /* 0x0000000803037824 */ /* 0x000fe200078e0202 */
[----:B------:R-:W-:-:S07]  /*b3a0*/  SHF.L.U32 R0, R0, 0x1f, RZ ;  /* 0x0000001f00007819 */ /* 0x000fce00000006ff */
.L_x_312:
[----:B-1----:R1:W2:Y:S02]  /*b3b0*/  SYNCS.PHASECHK.TRANS64.TRYWAIT P0, [R3+URZ], R0 ;  /* 0x00000000030075a7 */ /* 0x0022a4000800017f */
[----:B--2---:R-:W-:Y:S05]  /*b3c0*/  @!P0 NANOSLEEP.SYNCS 0x989680 ;  /* 0x009896800000895d */ /* 0x004fea0003900000 */
[----:B------:R-:W2:Y:S02]  /*b3d0*/  @!P0 SYNCS.PHASECHK.TRANS64 P0, [R3+URZ], R0 ;  /* 0x00000000030085a7 */ /* 0x000ea4000800007f */
[----:B--2---:R-:W-:Y:S05]  /*b3e0*/  @!P0 BRA `(.L_x_312) ;  /* 0xfffffffc00f08947 */ /* 0x004fea000383ffff */
.L_x_306:
[----:B------:R-:W-:Y:S05]  /*b3f0*/  BSYNC B0 ;  /* 0x0000000000007941 */ /* 0x000fea0003800000 */
.L_x_305:
[----:B------:R-:W-:Y:S05]  /*b400*/  EXIT ;  /* 0x000000000000794d */ /* 0x000fea0003800000 */
.L_x_15:
[----:B-1----:R1:W2:Y:S02]  /*b410*/  SYNCS.PHASECHK.TRANS64.TRYWAIT P0, [R159+URZ], R0 ;  /* 0x000000009f0075a7 */ /* 0x0022a4000800017f */
[----:B--2---:R-:W-:Y:S05]  /*b420*/  @!P0 NANOSLEEP.SYNCS 0x989680 ;  /* 0x009896800000895d */ /* 0x004fea0003900000 */
[----:B------:R-:W2:Y:S02]  /*b430*/  @!P0 SYNCS.PHASECHK.TRANS64 P0, [R159+URZ], R0 ;  /* 0x000000009f0085a7 */ /* 0x000ea4000800007f */
[----:B--2---:R-:W-:Y:S05]  /*b440*/  @!P0 BRA `(.L_x_15) ;  /* 0xfffffffc00f08947 */ /* 0x004fea000383ffff */
[----:B------:R-:W-:Y:S05]  /*b450*/  BRA `(.L_x_313) ;  /* 0xffffff6000107947 */ /* 0x000fea000383ffff */
.L_x_20:
[----:B--2---:R2:W3:Y:S02]  /*b460*/  SYNCS.PHASECHK.TRANS64.TRYWAIT P1, [R3+URZ], R0 ;  /* 0x00000000030075a7 */ /* 0x0044e4000802017f */
[----:B---3--:R-:W-:Y:S05]  /*b470*/  @!P1 NANOSLEEP.SYNCS 0x989680 ;  /* 0x009896800000995d */ /* 0x008fea0003900000 */
[----:B------:R-:W3:Y:S02]  /*b480*/  @!P1 SYNCS.PHASECHK.TRANS64 P1, [R3+URZ], R0 ;  /* 0x00000000030095a7 */ /* 0x000ee4000802007f */
[----:B---3--:R-:W-:Y:S05]  /*b490*/  @!P1 BRA `(.L_x_20) ;  /* 0xfffffffc00f09947 */ /* 0x008fea000383ffff */
[----:B------:R-:W-:Y:S05]  /*b4a0*/  BRA `(.L_x_19) ;  /* 0xffffff60007c7947 */ /* 0x000fea000383ffff */
.L_x_25:
[----:B--2---:R-:W-:-:S04]  /*b4b0*/  IMAD.U32 R4, RZ, RZ, UR4 ;  /* 0x00000004ff047e24 */ /* 0x004fc8000f8e00ff */
[----:B------:R2:W3:Y:S03]  /*b4c0*/  SYNCS.PHASECHK.TRANS64.TRYWAIT P1, [R4+URZ], R3 ;  /* 0x00000003040075a7 */ /* 0x0004e6000802017f */
[----:B---3--:R-:W-:Y:S05]  /*b4d0*/  @!P1 NANOSLEEP.SYNCS 0x989680 ;  /* 0x009896800000995d */ /* 0x008fea0003900000 */
[----:B------:R-:W3:Y:S02]  /*b4e0*/  @!P1 SYNCS.PHASECHK.TRANS64 P1, [R4+URZ], R3 ;  /* 0x00000003040095a7 */ /* 0x000ee4000802007f */
[----:B---3--:R-:W-:Y:S05]  /*b4f0*/  @!P1 BRA `(.L_x_25) ;  /* 0xfffffffc00ec9947 */ /* 0x008fea000383ffff */
[----:B------:R-:W-:Y:S05]  /*b500*/  BRA `(.L_x_24) ;  /* 0xffffff6400587947 */ /* 0x000fea000383ffff */
.L_x_31:
[----:B-1----:R1:W2:Y:S02]  /*b510*/  SYNCS.PHASECHK.TRANS64.TRYWAIT P0, [R159+URZ+0x10], R0 ;  /* 0x000010009f0075a7 */ /* 0x0022a4000800017f */
[----:B--2---:R-:W-:Y:S05]  /*b520*/  @!P0 NANOSLEEP.SYNCS 0x989680 ;  /* 0x009896800000895d */ /* 0x004fea0003900000 */
[----:B------:R-:W2:Y:S02]  /*b530*/  @!P0 SYNCS.PHASECHK.TRANS64 P0, [R159+URZ+0x10], R0 ;  /* 0x000010009f0085a7 */ /* 0x000ea4000800007f */
[----:B--2---:R-:W-:Y:S05]  /*b540*/  @!P0 BRA `(.L_x_31) ;  /* 0xfffffffc00f08947 */ /* 0x004fea000383ffff */
[----:B------:R-:W-:Y:S05]  /*b550*/  BRA `(.L_x_314) ;  /* 0xffffff68009c7947 */ /* 0x000fea000383ffff */
.L_x_292:
[----:B------:R-:W-:Y:S01]  /*b560*/  BSSY B1, `(.L_x_315) ;  /* 0x0000006000017945 */ /* 0x000fe20003800000 */
[----:B------:R-:W-:-:S07]  /*b570*/  IMAD.MOV.U32 R15, RZ, RZ, -0x1 ;  /* 0xffffffffff0f7424 */ /* 0x000fce00078e00ff */
[----:B-----5:R-:W-:Y:S05]  /*b580*/  WARPSYNC.COLLECTIVE R15, `(.L_x_316) ;  /* 0x000000000f0c7348 */ /* 0x020fea0003c00000 */
[----:B------:R-:W-:Y:S02]  /*b590*/  ELECT P6, UR62, PT ;  /* 0x00000000003e782f */ /* 0x000fe400038c0000 */
[----:B------:R-:W-:Y:S01]  /*b5a0*/  MOV R14, UR62 ;  /* 0x0000003e000e7c02 */ /* 0x000fe20008000f00 */
[----:B-----5:R-:W-:Y:S10]  /*b5b0*/  ENDCOLLECTIVE ;  /* 0x000000000000791b */ /* 0x020ff40003800000 */
.L_x_316:
[----:B------:R-:W-:Y:S05]  /*b5c0*/  BSYNC B1 ;  /* 0x0000000000017941 */ /* 0x000fea0003800000 */
.L_x_315:
[----:B------:R-:W-:Y:S05]  /*b5d0*/  BRA `(.L_x_317) ;  /* 0xffffffec00e07947 */ /* 0x000fea000383ffff */
.L_x_295:
[----:B0-----:R0:W1:Y:S02]  /*b5e0*/  SYNCS.PHASECHK.TRANS64.TRYWAIT P1, [R10+URZ+0x28], R5 ;  /* 0x000028050a0075a7 */ /* 0x001064000802017f */
[----:B-1----:R-:W-:Y:S05]  /*b5f0*/  @!P1 NANOSLEEP.SYNCS 0x989680 ;  /* 0x009896800000995d */ /* 0x002fea0003900000 */
[----:B------:R-:W1:Y:S02]  /*b600*/  @!P1 SYNCS.PHASECHK.TRANS64 P1, [R10+URZ+0x28], R5 ;  /* 0x000028050a0095a7 */ /* 0x000e64000802007f */
[----:B-1----:R-:W-:Y:S05]  /*b610*/  @!P1 BRA `(.L_x_295) ;  /* 0xfffffffc00f09947 */ /* 0x002fea000383ffff */
[----:B------:R-:W-:Y:S05]  /*b620*/  BRA `(.L_x_318) ;  /* 0xfffffff000147947 */ /* 0x000fea000383ffff */
.L_x_304:
[----:B------:R-:W-:Y:S01]  /*b630*/  BSSY B0, `(.L_x_319) ;  /* 0x0000006000007945 */ /* 0x000fe20003800000 */
[----:B------:R-:W-:-:S07]  /*b640*/  IMAD.MOV.U32 R15, RZ, RZ, -0x1 ;  /* 0xffffffffff0f7424 */ /* 0x000fce00078e00ff */
[----:B-----5:R-:W-:Y:S05]  /*b650*/  WARPSYNC.COLLECTIVE R15, `(.L_x_320) ;  /* 0x000000000f0c7348 */ /* 0x020fea0003c00000 */
[----:B------:R-:W-:Y:S02]  /*b660*/  ELECT P6, UR62, PT ;  /* 0x00000000003e782f */ /* 0x000fe400038c0000 */
[----:B------:R-:W-:Y:S01]  /*b670*/  MOV R14, UR62 ;  /* 0x0000003e000e7c02 */ /* 0x000fe20008000f00 */
[----:B-----5:R-:W-:Y:S10]  /*b680*/  ENDCOLLECTIVE ;  /* 0x000000000000791b */ /* 0x020ff40003800000 */
.L_x_320:
[----:B------:R-:W-:Y:S05]  /*b690*/  BSYNC B0 ;  /* 0x0000000000007941 */ /* 0x000fea0003800000 */
.L_x_319:
[----:B------:R-:W-:Y:S05]  /*b6a0*/  BRA `(.L_x_321) ;  /* 0xfffffff800807947 */ /* 0x000fea000383ffff */
.L_x_308:
[----:B0-----:R0:W1:Y:S02]  /*b6b0*/  SYNCS.PHASECHK.TRANS64.TRYWAIT P0, [R9+URZ], R4 ;  /* 0x00000004090075a7 */ /* 0x001064000800017f */
[----:B-1----:R-:W-:Y:S05]  /*b6c0*/  @!P0 NANOSLEEP.SYNCS 0x989680 ;  /* 0x009896800000895d */ /* 0x002fea0003900000 */
[----:B------:R-:W1:Y:S02]  /*b6d0*/  @!P0 SYNCS.PHASECHK.TRANS64 P0, [R9+URZ], R4 ;  /* 0x00000004090085a7 */ /* 0x000e64000800007f */
[----:B-1----:R-:W-:Y:S05]  /*b6e0*/  @!P0 BRA `(.L_x_308) ;  /* 0xfffffffc00f08947 */ /* 0x002fea000383ffff */
[----:B------:R-:W-:Y:S05]  /*b6f0*/  BRA `(.L_x_322) ;  /* 0xfffffff800c07947 */ /* 0x000fea000383ffff */
.L_x_309:
[----:B0-----:R0:W1:Y:S02]  /*b700*/  SYNCS.PHASECHK.TRANS64.TRYWAIT P0, [R8+URZ], R5 ;  /* 0x00000005080075a7 */ /* 0x001064000800017f */
[----:B-1----:R-:W-:Y:S05]  /*b710*/  @!P0 NANOSLEEP.SYNCS 0x989680 ;  /* 0x009896800000895d */ /* 0x002fea0003900000 */
[----:B------:R-:W1:Y:S02]  /*b720*/  @!P0 SYNCS.PHASECHK.TRANS64 P0, [R8+URZ], R5 ;  /* 0x00000005080085a7 */ /* 0x000e64000800007f */
[----:B-1----:R-:W-:Y:S05]  /*b730*/  @!P0 BRA `(.L_x_309) ;  /* 0xfffffffc00f08947 */ /* 0x002fea000383ffff */
[----:B------:R-:W-:Y:S05]  /*b740*/  BRA `(.L_x_323) ;  /* 0xfffffff800d07947 */ /* 0x000fea000383ffff */
.L_x_310:
[----:B0-----:R0:W1:Y:S02]  /*b750*/  SYNCS.PHASECHK.TRANS64.TRYWAIT P0, [R9+URZ], R4 ;  /* 0x00000004090075a7 */ /* 0x001064000800017f */
[----:B-1----:R-:W-:Y:S05]  /*b760*/  @!P0 NANOSLEEP.SYNCS 0x989680 ;  /* 0x009896800000895d */ /* 0x002fea0003900000 */
[----:B------:R-:W1:Y:S02]  /*b770*/  @!P0 SYNCS.PHASECHK.TRANS64 P0, [R9+URZ], R4 ;  /* 0x00000004090085a7 */ /* 0x000e64000800007f */
[----:B-1----:R-:W-:Y:S05]  /*b780*/  @!P0 BRA `(.L_x_310) ;  /* 0xfffffffc00f08947 */ /* 0x002fea000383ffff */
[----:B------:R-:W-:Y:S05]  /*b790*/  BRA `(.L_x_324) ;  /* 0xfffffff800e07947 */ /* 0x000fea000383ffff */
.L_x_311:
[----:B0-----:R0:W1:Y:S02]  /*b7a0*/  SYNCS.PHASECHK.TRANS64.TRYWAIT P0, [R6+URZ], R5 ;  /* 0x00000005060075a7 */ /* 0x001064000800017f */
[----:B-1----:R-:W-:Y:S05]  /*b7b0*/  @!P0 NANOSLEEP.SYNCS 0x989680 ;  /* 0x009896800000895d */ /* 0x002fea0003900000 */
[----:B------:R-:W1:Y:S02]  /*b7c0*/  @!P0 SYNCS.PHASECHK.TRANS64 P0, [R6+URZ], R5 ;  /* 0x00000005060085a7 */ /* 0x000e64000800007f */
[----:B-1----:R-:W-:Y:S05]  /*b7d0*/  @!P0 BRA `(.L_x_311) ;  /* 0xfffffffc00f08947 */ /* 0x002fea000383ffff */
[----:B------:R-:W-:Y:S05]  /*b7e0*/  BRA `(.L_x_325) ;  /* 0xfffffff800e87947 */ /* 0x000fea000383ffff */
.L_x_326:
[----:B------:R-:W-:-:S00]  /*b7f0*/  BRA `(.L_x_326) ;  /* 0xfffffffc00fc7947 */ /* 0x000fc0000383ffff */
[----:B------:R-:W-:-:S00]  /*b800*/  NOP ;  /* 0x0000000000007918 */ /* 0x000fc00000000000 */
[----:B------:R-:W-:-:S00]  /*b810*/  NOP ;  /* 0x0000000000007918 */ /* 0x000fc00000000000 */
[----:B------:R-:W-:-:S00]  /*b820*/  NOP ;  /* 0x0000000000007918 */ /* 0x000fc00000000000 */
[----:B------:R-:W-:-:S00]  /*b830*/  NOP ;  /* 0x0000000000007918 */ /* 0x000fc00000000000 */
[----:B------:R-:W-:-:S00]  /*b840*/  NOP ;  /* 0x0000000000007918 */ /* 0x000fc00000000000 */
[----:B------:R-:W-:-:S00]  /*b850*/  NOP ;  /* 0x0000000000007918 */ /* 0x000fc00000000000 */
[----:B------:R-:W-:-:S00]  /*b860*/  NOP ;  /* 0x0000000000007918 */ /* 0x000fc00000000000 */
[----:B------:R-:W-:-:S00]  /*b870*/  NOP ;  /* 0x0000000000007918 */ /* 0x000fc00000000000 */
.L_x_327:


//--------------------- .nv.global.init           --------------------------
	.section	.nv.global.init,"aw",@progbits
.nv.global.init:
	.type		$str$22,@object
	.size		$str$22,($str$23 - $str$22)
$str$22:
        /*0000*/ 	.byte	0x6b, 0x5f, 0x74, 0x69, 0x6c, 0x65, 0x5f, 0x63, 0x6f, 0x75, 0x6e, 0x74, 0x20, 0x3e, 0x3d, 0x20
        /*0010*/ 	.byte	0x31, 0x00
	.type		$str$23,@object
	.size		$str$23,(__unnamed_1 - $str$23)
$str$23:
        /*0012*/ 	.byte	0x2f, 0x74, 0x6d, 0x70, 0x2f, 0x63, 0x75, 0x74, 0x6c, 0x61, 0x73, 0x73, 0x5f, 0x73, 0x77, 0x65
        /*0022*/ 	.byte	0x65, 0x70, 0x5f, 0x73, 0x72, 0x63, 0x2f, 0x69, 0x6e, 0x63, 0x6c, 0x75, 0x64, 0x65, 0x2f, 0x63
        /*0032*/ 	.byte	0x75, 0x74, 0x6c, 0x61, 0x73, 0x73, 0x2f, 0x67, 0x65, 0x6d, 0x6d, 0x2f, 0x63, 0x6f, 0x6c, 0x6c
        /*0042*/ 	.byte	0x65, 0x63, 0x74, 0x69, 0x76, 0x65, 0x2f, 0x73, 0x6d, 0x39, 0x30, 0x5f, 0x6d, 0x6d, 0x61, 0x5f
        /*0052*/ 	.byte	0x74, 0x6d, 0x61, 0x5f, 0x67, 0x6d, 0x6d, 0x61, 0x5f, 0x73, 0x73, 0x5f, 0x77, 0x61, 0x72, 0x70
        /*0062*/ 	.byte	0x73, 0x70, 0x65, 0x63, 0x69, 0x61, 0x6c, 0x69, 0x7a, 0x65, 0x64, 0x2e, 0x68, 0x70, 0x70, 0x00
	.type		__unnamed_1,@object
	.size		__unnamed_1,(.L_0 - __unnamed_1)
__unnamed_1:
        /*0072*/ 	.byte	0x76, 0x6f, 0x69, 0x64, 0x20, 0x63, 0x75, 0x74, 0x6c, 0x61, 0x73, 0x73, 0x3a, 0x3a, 0x67, 0x65
        /* <DEDUP_REMOVED lines=179> */
        /*0bb2*/ 	.byte	0x65, 0x6e, 0x74, 0x69, 0x74, 0x79, 0x5d, 0x00
.L_0:


//--------------------- .nv.shared._ZN7cutlass13device_kernelINS_4gemm6kernel13GemmUniversalIN4cute5tupleIJiiiiEEENS1_10collective13CollectiveMmaINS1_34MainloopSm90TmaGmmaWarpSpecializedILi5ENS5_IJNS4_1CILi1EEESB_SB_EEENS1_32KernelTmaWarpSpecializedPingpongEEENS5_IJNSA_ILi64EEENSA_ILi256EEESF_EEENS_6half_tENS5_IJlSB_lEEESI_SJ_NS4_8TiledMMAINS4_8MMA_AtomIJNS4_4SM904GMMA26MMA_64x256x16_F32F16F16_SSILNSN_5MajorE0ELSP_0ELNSN_7ScaleInE1ELSQ_1EEEEEENS4_6LayoutISC_NS5_IJNSA_ILi0EEESU_SU_EEEEENS5_IJNS4_10UnderscoreESX_SX_EEEEENS4_13SM90_TMA_LOADENS4_14ComposedLayoutINS4_7SwizzleILi3ELi4ELi3EEENS4_18smem_ptr_flag_bitsILi16EEENST_INS5_IJNSA_ILi8EEESF_EEENS5_IJSF_SB_EEEEEEEvNS4_8identityES10_S1A_vS1B_EENS_8epilogue10collective6detail29Sm90TmaWarpSpecializedAdapterINS1E_15DefaultEpilogueISI_SJ_SJ_NS1D_6thread17LinearCombinationISI_Li1EffLNS1I_9ScaleType4KindE0ELNS_15FloatRoundStyleE2ESI_EENS1_15EpilogueDefaultEEEEEvvEEEEvNT_6ParamsE --------------------------
	.section	.nv.shared._ZN7cutlass13device_kernelINS_4gemm6kernel13GemmUniversalIN4cute5tupleIJiiiiEEENS1_10collective13CollectiveMmaINS1_34MainloopSm90TmaGmmaWarpSpecializedILi5ENS5_IJNS4_1CILi1EEESB_SB_EEENS1_32KernelTmaWarpSpecializedPingpongEEENS5_IJNSA_ILi64EEENSA_ILi256EEESF_EEENS_6half_tENS5_IJlSB_lEEESI_SJ_NS4_8TiledMMAINS4_8MMA_AtomIJNS4_4SM904GMMA26MMA_64x256x16_F32F16F16_SSILNSN_5MajorE0ELSP_0ELNSN_7ScaleInE1ELSQ_1EEEEEENS4_6LayoutISC_NS5_IJNSA_ILi0EEESU_SU_EEEEENS5_IJNS4_10UnderscoreESX_SX_EEEEENS4_13SM90_TMA_LOADENS4_14ComposedLayoutINS4_7SwizzleILi3ELi4ELi3EEENS4_18smem_ptr_flag_bitsILi16EEENST_INS5_IJNSA_ILi8EEESF_EEENS5_IJSF_SB_EEEEEEEvNS4_8identityES10_S1A_vS1B_EENS_8epilogue10collective6detail29Sm90TmaWarpSpecializedAdapterINS1E_15DefaultEpilogueISI_SJ_SJ_NS1D_6thread17LinearCombinationISI_Li1EffLNS1I_9ScaleType4KindE0ELNS_15FloatRoundStyleE2ESI_EENS1_15EpilogueDefaultEEEEEvvEEEEvNT_6ParamsE,"aw",@nobits
	.sectionflags	@""
	.align	16
	.zero		1024


//--------------------- .nv.shared.reserved.0     --------------------------
	.section	.nv.shared.reserved.0,"aw",@nobits
	.weak		__nv_reservedSMEM_offset_0_alias
	.size		__nv_reservedSMEM_offset_0_alias, 0, 0
	.other		__nv_reservedSMEM_offset_0_alias,@"STO_CUDA_RESERVED_SHARED STV_DEFAULT"
__nv_reservedSMEM_offset_0_alias:
	.zero		0


//--------------------- .nv.global                --------------------------
	.section	.nv.global,"aw",@nobits
.nv.global:
	.type		_ZN40_INTERNAL_acf7f24c_4_k_cu_a80c5fec_182944cute1_E,@object
	.size		_ZN40_INTERNAL_acf7f24c_4_k_cu_a80c5fec_182944cute1_E,(_ZN40_INTERNAL_acf7f24c_4_k_cu_a80c5fec_182944cuda3std3__45__cpo6cbeginE - _ZN40_INTERNAL_acf7f24c_4_k_cu_a80c5fec_182944cute1_E)
_ZN40_INTERNAL_acf7f24c_4_k_cu_a80c5fec_182944cute1_E:
	.zero		1
	.type		_ZN40_INTERNAL_acf7f24c_4_k_cu_a80c5fec_182944cuda3std3__45__cpo6cbeginE,@object
	.size		_ZN40_INTERNAL_acf7f24c_4_k_cu_a80c5fec_182944cuda3std3__45__cpo6cbeginE,(_ZN40_INTERNAL_acf7f24c_4_k_cu_a80c5fec_182944cuda3std3__48in_placeE - _ZN40_INTERNAL_acf7f24c_4_k_cu_a80c5fec_182944cuda3std3__45__cpo6cbeginE)
_ZN40_INTERNAL_acf7f24c_4_k_cu_a80c5fec_182944cuda3std3__45__cpo6cbeginE:
	.zero		1
	.type		_ZN40_INTERNAL_acf7f24c_4_k_cu_a80c5fec_182944cuda3std3__48in_placeE,@object
	.size		_ZN40_INTERNAL_acf7f24c_4_k_cu_a80c5fec_182944cuda3std3__48in_placeE,(_ZN40_INTERNAL_acf7f24c_4_k_cu_a80c5fec_182944cuda3std6ranges3__45__cpo9iter_moveE - _ZN40_INTERNAL_acf7f24c_4_k_cu_a80c5fec_182944cuda3std3__48in_placeE)
_ZN40_INTERNAL_acf7f24c_4_k_cu_a80c5fec_182944cuda3std3__48in_placeE:
	.zero		1
	.type		_ZN40_INTERNAL_acf7f24c_4_k_cu_a80c5fec_182944cuda3std6ranges3__45__cpo9iter_moveE,@object
	.size		_ZN40_INTERNAL_acf7f24c_4_k_cu_a80c5fec_182944cuda3std6ranges3__45__cpo9iter_moveE,(_ZN40_INTERNAL_acf7f24c_4_k_cu_a80c5fec_182944cuda3std3__45__cpo5beginE - _ZN40_INTERNAL_acf7f24c_4_k_cu_a80c5fec_182944cuda3std6ranges3__45__cpo9iter_moveE)
_ZN40_INTERNAL_acf7f24c_4_k_cu_a80c5fec_182944cuda3std6ranges3__45__cpo9iter_moveE:
	.zero		1
	.type		_ZN40_INTERNAL_acf7f24c_4_k_cu_a80c5fec_182944cuda3std3__45__cpo5beginE,@object
	.size		_ZN40_INTERNAL_acf7f24c_4_k_cu_a80c5fec_182944cuda3std3__45__cpo5beginE,(_ZN40_INTERNAL_acf7f24c_4_k_cu_a80c5fec_182944cuda3std3__442_GLOBAL__N__acf7f24c_4_k_cu_a80c5fec_182946ignoreE - _ZN40_INTERNAL_acf7f24c_4_k_cu_a80c5fec_182944cuda3std3__45__cpo5beginE)
_ZN40_INTERNAL_acf7f24c_4_k_cu_a80c5fec_182944cuda3std3__45__cpo5beginE:
	.zero		1
	.type		_ZN40_INTERNAL_acf7f24c_4_k_cu_a80c5fec_182944cuda3std3__442_GLOBAL__N__acf7f24c_4_k_cu_a80c5fec_182946ignoreE,@object
	.size		_ZN40_INTERNAL_acf7f24c_4_k_cu_a80c5fec_182944cuda3std3__442_GLOBAL__N__acf7f24c_4_k_cu_a80c5fec_182946ignoreE,(_ZN40_INTERNAL_acf7f24c_4_k_cu_a80c5fec_182944cute7productE - _ZN40_INTERNAL_acf7f24c_4_k_cu_a80c5fec_182944cuda3std3__442_GLOBAL__N__acf7f24c_4_k_cu_a80c5fec_182946ignoreE)
_ZN40_INTERNAL_acf7f24c_4_k_cu_a80c5fec_182944cuda3std3__442_GLOBAL__N__acf7f24c_4_k_cu_a80c5fec_182946ignoreE:
	.zero		1
	.type		_ZN40_INTERNAL_acf7f24c_4_k_cu_a80c5fec_182944cute7productE,@object
	.size		_ZN40_INTERNAL_acf7f24c_4_k_cu_a80c5fec_182944cute7productE,(_ZN40_INTERNAL_acf7f24c_4_k_cu_a80c5fec_182944cuda3std3__45__cpo3endE - _ZN40_INTERNAL_acf7f24c_4_k_cu_a80c5fec_182944cute7productE)
_ZN40_INTERNAL_acf7f24c_4_k_cu_a80c5fec_182944cute7productE:
	.zero		1
	.type		_ZN40_INTERNAL_acf7f24c_4_k_cu_a80c5fec_182944cuda3std3__45__cpo3endE,@object
	.size		_ZN40_INTERNAL_acf7f24c_4_k_cu_a80c5fec_182944cuda3std3__45__cpo3endE,(_ZN40_INTERNAL_acf7f24c_4_k_cu_a80c5fec_182944cuda3std3__419piecewise_constructE - _ZN40_INTERNAL_acf7f24c_4_k_cu_a80c5fec_182944cuda3std3__45__cpo3endE)
_ZN40_INTERNAL_acf7f24c_4_k_cu_a80c5fec_182944cuda3std3__45__cpo3endE:
	.zero		1
	.type		_ZN40_INTERNAL_acf7f24c_4_k_cu_a80c5fec_182944cuda3std3__419piecewise_constructE,@object
	.size		_ZN40_INTERNAL_acf7f24c_4_k_cu_a80c5fec_182944cuda3std3__419piecewise_constructE,(_ZN40_INTERNAL_acf7f24c_4_k_cu_a80c5fec_182944cuda3std3__45__cpo4cendE - _ZN40_INTERNAL_acf7f24c_4_k_cu_a80c5fec_182944cuda3std3__419piecewise_constructE)
_ZN40_INTERNAL_acf7f24c_4_k_cu_a80c5fec_182944cuda3std3__419piecewise_constructE:
	.zero		1
	.type		_ZN40_INTERNAL_acf7f24c_4_k_cu_a80c5fec_182944cuda3std3__45__cpo4cendE,@object
	.size		_ZN40_INTERNAL_acf7f24c_4_k_cu_a80c5fec_182944cuda3std3__45__cpo4cendE,(_ZN40_INTERNAL_acf7f24c_4_k_cu_a80c5fec_182944cuda3std6ranges3__45__cpo4swapE - _ZN40_INTERNAL_acf7f24c_4_k_cu_a80c5fec_182944cuda3std3__45__cpo4cendE)
_ZN40_INTERNAL_acf7f24c_4_k_cu_a80c5fec_182944cuda3std3__45__cpo4cendE:
	.zero		1
	.type		_ZN40_INTERNAL_acf7f24c_4_k_cu_a80c5fec_182944cuda3std6ranges3__45__cpo4swapE,@object
	.size		_ZN40_INTERNAL_acf7f24c_4_k_cu_a80c5fec_182944cuda3std6ranges3__45__cpo4swapE,(.L_8 - _ZN40_INTERNAL_acf7f24c_4_k_cu_a80c5fec_182944cuda3std6ranges3__45__cpo4swapE)
_ZN40_INTERNAL_acf7f24c_4_k_cu_a80c5fec_182944cuda3std6ranges3__45__cpo4swapE:
	.zero		1
.L_8:


//--------------------- .nv.constant0._ZN7cutlass13device_kernelINS_4gemm6kernel13GemmUniversalIN4cute5tupleIJiiiiEEENS1_10collective13CollectiveMmaINS1_34MainloopSm90TmaGmmaWarpSpecializedILi5ENS5_IJNS4_1CILi1EEESB_SB_EEENS1_32KernelTmaWarpSpecializedPingpongEEENS5_IJNSA_ILi64EEENSA_ILi256EEESF_EEENS_6half_tENS5_IJlSB_lEEESI_SJ_NS4_8TiledMMAINS4_8MMA_AtomIJNS4_4SM904GMMA26MMA_64x256x16_F32F16F16_SSILNSN_5MajorE0ELSP_0ELNSN_7ScaleInE1ELSQ_1EEEEEENS4_6LayoutISC_NS5_IJNSA_ILi0EEESU_SU_EEEEENS5_IJNS4_10UnderscoreESX_SX_EEEEENS4_13SM90_TMA_LOADENS4_14ComposedLayoutINS4_7SwizzleILi3ELi4ELi3EEENS4_18smem_ptr_flag_bitsILi16EEENST_INS5_IJNSA_ILi8EEESF_EEENS5_IJSF_SB_EEEEEEEvNS4_8identityES10_S1A_vS1B_EENS_8epilogue10collective6detail29Sm90TmaWarpSpecializedAdapterINS1E_15DefaultEpilogueISI_SJ_SJ_NS1D_6thread17LinearCombinationISI_Li1EffLNS1I_9ScaleType4KindE0ELNS_15FloatRoundStyleE2ESI_EENS1_15EpilogueDefaultEEEEEvvEEEEvNT_6ParamsE --------------------------
	.section	.nv.constant0._ZN7cutlass13device_kernelINS_4gemm6kernel13GemmUniversalIN4cute5tupleIJiiiiEEENS1_10collective13CollectiveMmaINS1_34MainloopSm90TmaGmmaWarpSpecializedILi5ENS5_IJNS4_1CILi1EEESB_SB_EEENS1_32KernelTmaWarpSpecializedPingpongEEENS5_IJNSA_ILi64EEENSA_ILi256EEESF_EEENS_6half_tENS5_IJlSB_lEEESI_SJ_NS4_8TiledMMAINS4_8MMA_AtomIJNS4_4SM904GMMA26MMA_64x256x16_F32F16F16_SSILNSN_5MajorE0ELSP_0ELNSN_7ScaleInE1ELSQ_1EEEEEENS4_6LayoutISC_NS5_IJNSA_ILi0EEESU_SU_EEEEENS5_IJNS4_10UnderscoreESX_SX_EEEEENS4_13SM90_TMA_LOADENS4_14ComposedLayoutINS4_7SwizzleILi3ELi4ELi3EEENS4_18smem_ptr_flag_bitsILi16EEENST_INS5_IJNSA_ILi8EEESF_EEENS5_IJSF_SB_EEEEEEEvNS4_8identityES10_S1A_vS1B_EENS_8epilogue10collective6detail29Sm90TmaWarpSpecializedAdapterINS1E_15DefaultEpilogueISI_SJ_SJ_NS1D_6thread17LinearCombinationISI_Li1EffLNS1I_9ScaleType4KindE0ELNS_15FloatRoundStyleE2ESI_EENS1_15EpilogueDefaultEEEEEvvEEEEvNT_6ParamsE,"a",@progbits
	.sectionflags	@""
	.align	4
.nv.constant0._ZN7cutlass13device_kernelINS_4gemm6kernel13GemmUniversalIN4cute5tupleIJiiiiEEENS1_10collective13CollectiveMmaINS1_34MainloopSm90TmaGmmaWarpSpecializedILi5ENS5_IJNS4_1CILi1EEESB_SB_EEENS1_32KernelTmaWarpSpecializedPingpongEEENS5_IJNSA_ILi64EEENSA_ILi256EEESF_EEENS_6half_tENS5_IJlSB_lEEESI_SJ_NS4_8TiledMMAINS4_8MMA_AtomIJNS4_4SM904GMMA26MMA_64x256x16_F32F16F16_SSILNSN_5MajorE0ELSP_0ELNSN_7ScaleInE1ELSQ_1EEEEEENS4_6LayoutISC_NS5_IJNSA_ILi0EEESU_SU_EEEEENS5_IJNS4_10UnderscoreESX_SX_EEEEENS4_13SM90_TMA_LOADENS4_14ComposedLayoutINS4_7SwizzleILi3ELi4ELi3EEENS4_18smem_ptr_flag_bitsILi16EEENST_INS5_IJNSA_ILi8EEESF_EEENS5_IJSF_SB_EEEEEEEvNS4_8identityES10_S1A_vS1B_EENS_8epilogue10collective6detail29Sm90TmaWarpSpecializedAdapterINS1E_15DefaultEpilogueISI_SJ_SJ_NS1D_6thread17LinearCombinationISI_Li1EffLNS1I_9ScaleType4KindE0ELNS_15FloatRoundStyleE2ESI_EENS1_15EpilogueDefaultEEEEEvvEEEEvNT_6ParamsE:
	.zero		1664


//--------------------- SYMBOLS --------------------------

	.type		.nv.reservedSmem.offset0,@object
	.size		.nv.reservedSmem.offset0,0x4
	.type		__assertfail,@function
